	.headerflags	@"EF_CUDA_TEXMODE_UNIFIED EF_CUDA_64BIT_ADDRESS EF_CUDA_SM86 EF_CUDA_VIRTUAL_SM(EF_CUDA_SM86)"
	.elftype	@"ET_EXEC"


//--------------------- .nv.info                  --------------------------
	.section	.nv.info,"",@"SHT_CUDA_INFO"
	.align	4


	//----- nvinfo : EIATTR_REGCOUNT
	.align		4
        /*0000*/ 	.byte	0x04, 0x2f
        /*0002*/ 	.short	(.L_1 - .L_0)
	.align		4
.L_0:
        /*0004*/ 	.word	index@(triton_mm)
        /*0008*/ 	.word	0x00000096


	//----- nvinfo : EIATTR_MIN_STACK_SIZE
	.align		4
.L_1:
        /*000c*/ 	.byte	0x04, 0x12
        /*000e*/ 	.short	(.L_3 - .L_2)
	.align		4
.L_2:
        /*0010*/ 	.word	index@(triton_mm)
        /*0014*/ 	.word	0x00000000


	//----- nvinfo : EIATTR_FRAME_SIZE
	.align		4
.L_3:
        /*0018*/ 	.byte	0x04, 0x11
        /*001a*/ 	.short	(.L_5 - .L_4)
	.align		4
.L_4:
        /*001c*/ 	.word	index@(triton_mm)
        /*0020*/ 	.word	0x00000000


	//----- nvinfo : EIATTR_MIN_STACK_SIZE
	.align		4
.L_5:
        /*0024*/ 	.byte	0x04, 0x12
        /*0026*/ 	.short	(.L_7 - .L_6)
	.align		4
.L_6:
        /*0028*/ 	.word	index@(triton_mm)
        /*002c*/ 	.word	0x00000000
.L_7:


//--------------------- .nv.info.triton_mm        --------------------------
	.section	.nv.info.triton_mm,"",@"SHT_CUDA_INFO"
	.sectionflags	@""
	.align	4


	//----- nvinfo : EIATTR_CUDA_API_VERSION
	.align		4
        /*0000*/ 	.byte	0x04, 0x37
        /*0002*/ 	.short	(.L_9 - .L_8)
.L_8:
        /*0004*/ 	.word	0x0000007c


	//----- nvinfo : EIATTR_SW2861232_WAR
	.align		4
.L_9:
        /*0008*/ 	.byte	0x01, 0x35
	.zero		2


	//----- nvinfo : EIATTR_PARAM_CBANK
	.align		4
        /*000c*/ 	.byte	0x04, 0x0a
        /*000e*/ 	.short	(.L_11 - .L_10)
	.align		4
.L_10:
        /*0010*/ 	.word	index@(.nv.constant0.triton_mm)
        /*0014*/ 	.short	0x0160
        /*0016*/ 	.short	0x0020


	//----- nvinfo : EIATTR_CBANK_PARAM_SIZE
	.align		4
.L_11:
        /*0018*/ 	.byte	0x03, 0x19
        /*001a*/ 	.short	0x0020


	//----- nvinfo : EIATTR_KPARAM_INFO
	.align		4
        /*001c*/ 	.byte	0x04, 0x17
        /*001e*/ 	.short	(.L_13 - .L_12)
.L_12:
        /*0020*/ 	.word	0x00000000
        /*0024*/ 	.short	0x0003
        /*0026*/ 	.short	0x0018
        /*0028*/ 	.byte	0x00, 0xf4, 0x21, 0x00


	//----- nvinfo : EIATTR_KPARAM_INFO
	.align		4
.L_13:
        /*002c*/ 	.byte	0x04, 0x17
        /*002e*/ 	.short	(.L_15 - .L_14)
.L_14:
        /*0030*/ 	.word	0x00000000
        /*0034*/ 	.short	0x0002
        /*0036*/ 	.short	0x0010
        /*0038*/ 	.byte	0x00, 0xf4, 0x21, 0x00


	//----- nvinfo : EIATTR_KPARAM_INFO
	.align		4
.L_15:
        /*003c*/ 	.byte	0x04, 0x17
        /*003e*/ 	.short	(.L_17 - .L_16)
.L_16:
        /*0040*/ 	.word	0x00000000
        /*0044*/ 	.short	0x0001
        /*0046*/ 	.short	0x0008
        /*0048*/ 	.byte	0x00, 0xf4, 0x21, 0x00


	//----- nvinfo : EIATTR_KPARAM_INFO
	.align		4
.L_17:
        /*004c*/ 	.byte	0x04, 0x17
        /*004e*/ 	.short	(.L_19 - .L_18)
.L_18:
        /*0050*/ 	.word	0x00000000
        /*0054*/ 	.short	0x0000
        /*0056*/ 	.short	0x0000
        /*0058*/ 	.byte	0x00, 0xf4, 0x21, 0x00


	//----- nvinfo : EIATTR_MAXREG_COUNT
	.align		4
.L_19:
        /*005c*/ 	.byte	0x03, 0x1b
        /*005e*/ 	.short	0x00ff


	//----- nvinfo : EIATTR_EXIT_INSTR_OFFSETS
	.align		4
        /*0060*/ 	.byte	0x04, 0x1c
        /*0062*/ 	.short	(.L_21 - .L_20)


	//   ....[0]....
.L_20:
        /*0064*/ 	.word	0x00005390


	//   ....[1]....
        /*0068*/ 	.word	0x000053e0


	//----- nvinfo : EIATTR_REQNTID
	.align		4
.L_21:
        /*006c*/ 	.byte	0x04, 0x10
        /*006e*/ 	.short	(.L_23 - .L_22)
.L_22:
        /*0070*/ 	.word	0x00000080
        /*0074*/ 	.word	0x00000001
        /*0078*/ 	.word	0x00000001
.L_23:


//--------------------- .nv.callgraph             --------------------------
	.section	.nv.callgraph,"",@"SHT_CUDA_CALLGRAPH"
	.align	4
	.sectionentsize	8
	.align		4
        /*0000*/ 	.word	0x00000000
	.align		4
        /*0004*/ 	.word	0xffffffff
	.align		4
        /*0008*/ 	.word	0x00000000
	.align		4
        /*000c*/ 	.word	0xfffffffe
	.align		4
        /*0010*/ 	.word	0x00000000
	.align		4
        /*0014*/ 	.word	0xfffffffd
	.align		4
        /*0018*/ 	.word	0x00000000
	.align		4
        /*001c*/ 	.word	0xfffffffc


//--------------------- .nv.rel.action            --------------------------
	.section	.nv.rel.action,"",@"SHT_CUDA_RELOCINFO"
	.align	8
	.sectionentsize	8
        /*0000*/ 	.byte	0x73, 0x00, 0x00, 0x00, 0x00, 0x00, 0x00, 0x00, 0x00, 0x00, 0x00, 0x11, 0x25, 0x00, 0x05, 0x36


//--------------------- .nv.constant0.triton_mm   --------------------------
	.section	.nv.constant0.triton_mm,"a",@progbits
	.sectionflags	@""
	.align	4
.nv.constant0.triton_mm:
	.zero		384


//--------------------- .text.triton_mm           --------------------------
	.section	.text.triton_mm,"ax",@progbits
	.sectionflags	@"SHF_BARRIERS=1"
	.sectioninfo	@"SHI_REGISTERS=150"
	.align	128
        .global         triton_mm
        .type           triton_mm,@function
        .size           triton_mm,(.L_x_1 - triton_mm)
        .other          triton_mm,@"STO_CUDA_ENTRY STV_DEFAULT"
triton_mm:
.text.triton_mm:
[----:B------:R-:W-:Y:S02]  /*0000*/  IMAD.MOV.U32 R1, RZ, RZ, c[0x0][0x28] ;  /* 0x00000a00ff017624 */ /* 0x000fe400078e00ff */
[----:B------:R-:W1:Y:S01]  /*0010*/  S2R R9, SR_CTAID.X ;  /* 0x0000000000097919 */ /* 0x000e620000002500 */
[----:B------:R-:W-:Y:S01]  /*0020*/  IMAD.MOV.U32 R5, RZ, RZ, -0x8 ;  /* 0xfffffff8ff057424 */ /* 0x000fe200078e00ff */
[----:B------:R-:W-:Y:S01]  /*0030*/  ULDC.64 UR4, c[0x0][0x118] ;  /* 0x0000460000047ab9 */ /* 0x000fe20000000a00 */
[----:B------:R-:W-:Y:S02]  /*0040*/  IMAD.MOV.U32 R57, RZ, RZ, 0x2 ;  /* 0x00000002ff397424 */ /* 0x000fe400078e00ff */
[----:B-1----:R-:W-:-:S05]  /*0050*/  IMAD.HI R0, R9, 0x2aaaaaab, RZ ;  /* 0x2aaaaaab09007827 */ /* 0x002fca00078e02ff */
[----:B------:R-:W-:-:S04]  /*0060*/  SHF.R.U32.HI R3, RZ, 0x1f, R0 ;  /* 0x0000001fff037819 */ /* 0x000fc80000011600 */
[----:B------:R-:W-:-:S05]  /*0070*/  LEA.HI.SX32 R0, R0, R3, 0x1c ;  /* 0x0000000300007211 */ /* 0x000fca00078fe2ff */
[C---:B------:R-:W-:Y:S02]  /*0080*/  IMAD R2, R0.reuse, R5, 0x2 ;  /* 0x0000000200027424 */ /* 0x040fe400078e0205 */
[----:B------:R-:W-:-:S03]  /*0090*/  IMAD R7, R0, -0x60, R9 ;  /* 0xffffffa000077824 */ /* 0x000fc600078e0209 */
[----:B------:R-:W-:Y:S02]  /*00a0*/  IMNMX R4, R2, 0x8, PT ;  /* 0x0000000802047817 */ /* 0x000fe40003800200 */
[----:B------:R-:W-:Y:S02]  /*00b0*/  IABS R10, R7 ;  /* 0x00000007000a7213 */ /* 0x000fe40000000000 */
[-C--:B------:R-:W-:Y:S02]  /*00c0*/  IABS R11, R4.reuse ;  /* 0x00000004000b7213 */ /* 0x080fe40000000000 */
[-C--:B------:R-:W-:Y:S02]  /*00d0*/  IABS R8, R4.reuse ;  /* 0x0000000400087213 */ /* 0x080fe40000000000 */
[----:B------:R-:W1:Y:S01]  /*00e0*/  I2F.RP R5, R11 ;  /* 0x0000000b00057306 */ /* 0x000e620000209400 */
[----:B------:R-:W-:Y:S02]  /*00f0*/  LOP3.LUT R7, R7, R4, RZ, 0x3c, !PT ;  /* 0x0000000407077212 */ /* 0x000fe400078e3cff */
[----:B------:R-:W-:-:S02]  /*0100*/  IMAD.MOV R8, RZ, RZ, -R8 ;  /* 0x000000ffff087224 */ /* 0x000fc400078e0a08 */
[----:B------:R-:W-:-:S03]  /*0110*/  ISETP.GE.AND P3, PT, R7, RZ, PT ;  /* 0x000000ff0700720c */ /* 0x000fc60003f66270 */
[----:B-1----:R-:W1:Y:S02]  /*0120*/  MUFU.RCP R5, R5 ;  /* 0x0000000500057308 */ /* 0x002e640000001000 */
[----:B-1----:R-:W-:-:S06]  /*0130*/  IADD3 R2, R5, 0xffffffe, RZ ;  /* 0x0ffffffe05027810 */ /* 0x002fcc0007ffe0ff */
[----:B------:R1:W2:Y:S02]  /*0140*/  F2I.FTZ.U32.TRUNC.NTZ R3, R2 ;  /* 0x0000000200037305 */ /* 0x0002a4000021f000 */
[----:B-1----:R-:W-:Y:S02]  /*0150*/  IMAD.MOV.U32 R2, RZ, RZ, RZ ;  /* 0x000000ffff027224 */ /* 0x002fe400078e00ff */
[----:B--2---:R-:W-:-:S04]  /*0160*/  IMAD.MOV R6, RZ, RZ, -R3 ;  /* 0x000000ffff067224 */ /* 0x004fc800078e0a03 */
[----:B------:R-:W-:Y:S02]  /*0170*/  IMAD R13, R6, R11, RZ ;  /* 0x0000000b060d7224 */ /* 0x000fe400078e02ff */
[----:B------:R-:W-:Y:S02]  /*0180*/  IMAD.MOV.U32 R6, RZ, RZ, R10 ;  /* 0x000000ffff067224 */ /* 0x000fe400078e000a */
[----:B------:R-:W-:Y:S01]  /*0190*/  IMAD.HI.U32 R3, R3, R13, R2 ;  /* 0x0000000d03037227 */ /* 0x000fe200078e0002 */
[----:B------:R-:W-:-:S05]  /*01a0*/  IABS R2, R9 ;  /* 0x0000000900027213 */ /* 0x000fca0000000000 */
[----:B------:R-:W-:-:S04]  /*01b0*/  IMAD.HI.U32 R5, R3, R6, RZ ;  /* 0x0000000603057227 */ /* 0x000fc800078e00ff */
[----:B------:R-:W-:Y:S02]  /*01c0*/  IMAD R6, R5, R8, R6 ;  /* 0x0000000805067224 */ /* 0x000fe400078e0206 */
[----:B------:R-:W-:-:S03]  /*01d0*/  IMAD.HI.U32 R3, R3, R2, RZ ;  /* 0x0000000203037227 */ /* 0x000fc600078e00ff */
[----:B------:R-:W-:Y:S01]  /*01e0*/  ISETP.GT.U32.AND P2, PT, R11, R6, PT ;  /* 0x000000060b00720c */ /* 0x000fe20003f44070 */
[----:B------:R-:W-:Y:S02]  /*01f0*/  IMAD R2, R3, R8, R2 ;  /* 0x0000000803027224 */ /* 0x000fe400078e0202 */
[----:B------:R-:W1:Y:S03]  /*0200*/  S2R R3, SR_TID.X ;  /* 0x0000000000037919 */ /* 0x000e660000002100 */
[----:B------:R-:W-:-:S07]  /*0210*/  ISETP.GT.U32.AND P1, PT, R11, R2, PT ;  /* 0x000000020b00720c */ /* 0x000fce0003f24070 */
[--C-:B------:R-:W-:Y:S01]  /*0220*/  @!P2 IMAD.IADD R6, R6, 0x1, -R11.reuse ;  /* 0x000000010606a824 */ /* 0x100fe200078e0a0b */
[----:B------:R-:W-:Y:S02]  /*0230*/  @!P2 IADD3 R5, R5, 0x1, RZ ;  /* 0x000000010505a810 */ /* 0x000fe40007ffe0ff */
[----:B------:R-:W-:Y:S02]  /*0240*/  ISETP.GE.AND P2, PT, R9, RZ, PT ;  /* 0x000000ff0900720c */ /* 0x000fe40003f46270 */
[----:B------:R-:W-:Y:S01]  /*0250*/  ISETP.GE.U32.AND P0, PT, R6, R11, PT ;  /* 0x0000000b0600720c */ /* 0x000fe20003f06070 */
[----:B------:R-:W-:-:S05]  /*0260*/  @!P1 IMAD.IADD R2, R2, 0x1, -R11 ;  /* 0x0000000102029824 */ /* 0x000fca00078e0a0b */
[----:B------:R-:W-:Y:S02]  /*0270*/  ISETP.GT.U32.AND P1, PT, R11, R2, PT ;  /* 0x000000020b00720c */ /* 0x000fe40003f24070 */
[--C-:B-1----:R-:W-:Y:S02]  /*0280*/  SHF.R.U32.HI R7, RZ, 0x4, R3.reuse ;  /* 0x00000004ff077819 */ /* 0x102fe40000011603 */
[----:B------:R-:W-:-:S03]  /*0290*/  SHF.R.U32.HI R107, RZ, 0x1, R3 ;  /* 0x00000001ff6b7819 */ /* 0x000fc60000011603 */
[----:B------:R-:W-:Y:S02]  /*02a0*/  @P0 IADD3 R5, R5, 0x1, RZ ;  /* 0x0000000105050810 */ /* 0x000fe40007ffe0ff */
[----:B------:R-:W-:Y:S02]  /*02b0*/  ISETP.NE.AND P0, PT, R4, RZ, PT ;  /* 0x000000ff0400720c */ /* 0x000fe40003f05270 */
[----:B------:R-:W-:Y:S01]  /*02c0*/  SGXT.U32 R7, R7, 0x3 ;  /* 0x000000030707781a */ /* 0x000fe20000000000 */
[----:B------:R-:W-:Y:S01]  /*02d0*/  IMAD.MOV.U32 R6, RZ, RZ, R5 ;  /* 0x000000ffff067224 */ /* 0x000fe200078e0005 */
[----:B------:R-:W-:Y:S01]  /*02e0*/  LOP3.LUT R5, RZ, R4, RZ, 0x33, !PT ;  /* 0x00000004ff057212 */ /* 0x000fe200078e33ff */
[----:B------:R-:W-:Y:S02]  /*02f0*/  @!P1 IMAD.IADD R2, R2, 0x1, -R11 ;  /* 0x0000000102029824 */ /* 0x000fe400078e0a0b */
[----:B------:R-:W-:Y:S02]  /*0300*/  @!P3 IMAD.MOV R6, RZ, RZ, -R6 ;  /* 0x000000ffff06b224 */ /* 0x000fe400078e0a06 */
[----:B------:R-:W-:-:S03]  /*0310*/  @!P2 IMAD.MOV R2, RZ, RZ, -R2 ;  /* 0x000000ffff02a224 */ /* 0x000fc600078e0a02 */
[C---:B------:R-:W-:Y:S02]  /*0320*/  SEL R4, R5.reuse, R6, !P0 ;  /* 0x0000000605047207 */ /* 0x040fe40004000000 */
[----:B------:R-:W-:-:S03]  /*0330*/  SEL R5, R5, R2, !P0 ;  /* 0x0000000205057207 */ /* 0x000fc60004000000 */
[----:B------:R-:W-:Y:S02]  /*0340*/  IMAD.SHL.U32 R4, R4, 0x40, RZ ;  /* 0x0000004004047824 */ /* 0x000fe400078e00ff */
[----:B------:R-:W-:-:S03]  /*0350*/  IMAD R10, R0, 0x8, R5 ;  /* 0x00000008000a7824 */ /* 0x000fc600078e0205 */
[C---:B------:R-:W-:Y:S02]  /*0360*/  LOP3.LUT R15, R4.reuse, R7, RZ, 0xfc, !PT ;  /* 0x00000007040f7212 */ /* 0x040fe400078efcff */
[C-C-:B------:R-:W-:Y:S02]  /*0370*/  LOP3.LUT R16, R4.reuse, 0x8, R7.reuse, 0xfe, !PT ;  /* 0x0000000804107812 */ /* 0x140fe400078efe07 */
[C-C-:B------:R-:W-:Y:S01]  /*0380*/  LOP3.LUT R17, R4.reuse, 0x10, R7.reuse, 0xfe, !PT ;  /* 0x0000001004117812 */ /* 0x140fe200078efe07 */
[----:B------:R-:W-:Y:S01]  /*0390*/  IMAD.HI R6, R15, 0x2aaaaaab, RZ ;  /* 0x2aaaaaab0f067827 */ /* 0x000fe200078e02ff */
[C-C-:B------:R-:W-:Y:S02]  /*03a0*/  LOP3.LUT R18, R4.reuse, 0x18, R7.reuse, 0xfe, !PT ;  /* 0x0000001804127812 */ /* 0x140fe400078efe07 */
[----:B------:R-:W-:Y:S01]  /*03b0*/  LOP3.LUT R19, R4, 0x20, R7, 0xfe, !PT ;  /* 0x0000002004137812 */ /* 0x000fe200078efe07 */
[----:B------:R-:W-:Y:S01]  /*03c0*/  IMAD.HI R2, R16, 0x2aaaaaab, RZ ;  /* 0x2aaaaaab10027827 */ /* 0x000fe200078e02ff */
[----:B------:R-:W-:-:S02]  /*03d0*/  SHF.R.U32.HI R9, RZ, 0x1f, R6 ;  /* 0x0000001fff097819 */ /* 0x000fc40000011606 */
[--C-:B------:R-:W-:Y:S01]  /*03e0*/  LOP3.LUT R20, R4, 0x28, R7.reuse, 0xfe, !PT ;  /* 0x0000002804147812 */ /* 0x100fe200078efe07 */
[----:B------:R-:W-:Y:S01]  /*03f0*/  IMAD.HI R8, R17, 0x2aaaaaab, RZ ;  /* 0x2aaaaaab11087827 */ /* 0x000fe200078e02ff */
[----:B------:R-:W-:Y:S02]  /*0400*/  SHF.R.U32.HI R5, RZ, 0x1f, R2 ;  /* 0x0000001fff057819 */ /* 0x000fe40000011602 */
[----:B------:R-:W-:Y:S01]  /*0410*/  LEA.HI R36, R6, R9, RZ, 0x19 ;  /* 0x0000000906247211 */ /* 0x000fe200078fc8ff */
[----:B------:R-:W-:Y:S01]  /*0420*/  IMAD.HI R0, R18, 0x2aaaaaab, RZ ;  /* 0x2aaaaaab12007827 */ /* 0x000fe200078e02ff */
[----:B------:R-:W-:Y:S02]  /*0430*/  LEA.HI R37, R2, R5, RZ, 0x19 ;  /* 0x0000000502257211 */ /* 0x000fe400078fc8ff */
[----:B------:R-:W-:Y:S01]  /*0440*/  SHF.R.U32.HI R9, RZ, 0x1f, R8 ;  /* 0x0000001fff097819 */ /* 0x000fe20000011608 */
[----:B------:R-:W-:Y:S01]  /*0450*/  IMAD.HI R2, R19, 0x2aaaaaab, RZ ;  /* 0x2aaaaaab13027827 */ /* 0x000fe200078e02ff */
[----:B------:R-:W-:-:S02]  /*0460*/  LOP3.LUT R21, R4, 0x30, R7, 0xfe, !PT ;  /* 0x0000003004157812 */ /* 0x000fc400078efe07 */
[----:B------:R-:W-:Y:S01]  /*0470*/  SHF.R.U32.HI R5, RZ, 0x1f, R0 ;  /* 0x0000001fff057819 */ /* 0x000fe20000011600 */
[----:B------:R-:W-:Y:S01]  /*0480*/  IMAD.HI R6, R20, 0x2aaaaaab, RZ ;  /* 0x2aaaaaab14067827 */ /* 0x000fe200078e02ff */
[----:B------:R-:W-:Y:S02]  /*0490*/  LEA.HI R38, R8, R9, RZ, 0x19 ;  /* 0x0000000908267211 */ /* 0x000fe400078fc8ff */
[----:B------:R-:W-:Y:S01]  /*04a0*/  LOP3.LUT R22, R4, 0x38, R7, 0xfe, !PT ;  /* 0x0000003804167812 */ /* 0x000fe200078efe07 */
[----:B------:R-:W-:Y:S01]  /*04b0*/  IMAD R36, R36, -0x300, R15 ;  /* 0xfffffd0024247824 */ /* 0x000fe200078e020f */
[----:B------:R-:W-:Y:S01]  /*04c0*/  SHF.R.U32.HI R9, RZ, 0x1f, R2 ;  /* 0x0000001fff097819 */ /* 0x000fe20000011602 */
[----:B------:R-:W-:Y:S01]  /*04d0*/  IMAD R37, R37, -0x300, R16 ;  /* 0xfffffd0025257824 */ /* 0x000fe200078e0210 */
[----:B------:R-:W-:Y:S01]  /*04e0*/  LEA.HI R39, R0, R5, RZ, 0x19 ;  /* 0x0000000500277211 */ /* 0x000fe200078fc8ff */
[----:B------:R-:W-:Y:S01]  /*04f0*/  IMAD.HI R0, R21, 0x2aaaaaab, RZ ;  /* 0x2aaaaaab15007827 */ /* 0x000fe200078e02ff */
[----:B------:R-:W-:-:S02]  /*0500*/  LEA.HI R40, R2, R9, RZ, 0x19 ;  /* 0x0000000902287211 */ /* 0x000fc400078fc8ff */
[----:B------:R-:W-:Y:S01]  /*0510*/  SHF.R.U32.HI R5, RZ, 0x1f, R6 ;  /* 0x0000001fff057819 */ /* 0x000fe20000011606 */
[----:B------:R-:W-:Y:S01]  /*0520*/  IMAD.HI R8, R22, 0x2aaaaaab, RZ ;  /* 0x2aaaaaab16087827 */ /* 0x000fe200078e02ff */
[----:B------:R-:W-:Y:S02]  /*0530*/  SHF.R.U32.HI R9, RZ, 0x1f, R0 ;  /* 0x0000001fff097819 */ /* 0x000fe40000011600 */
[----:B------:R-:W-:Y:S01]  /*0540*/  LEA.HI R41, R6, R5, RZ, 0x19 ;  /* 0x0000000506297211 */ /* 0x000fe200078fc8ff */
[----:B------:R-:W-:Y:S01]  /*0550*/  IMAD.SHL.U32 R2, R10, 0x40, RZ ;  /* 0x000000400a027824 */ /* 0x000fe200078e00ff */
[----:B------:R-:W-:Y:S01]  /*0560*/  SHF.R.U32.HI R11, RZ, 0x1f, R8 ;  /* 0x0000001fff0b7819 */ /* 0x000fe20000011608 */
[----:B------:R-:W-:Y:S01]  /*0570*/  IMAD.SHL.U32 R5, R3, 0x8, RZ ;  /* 0x0000000803057824 */ /* 0x000fe200078e00ff */
[----:B------:R-:W-:Y:S01]  /*0580*/  LEA.HI R42, R0, R9, RZ, 0x19 ;  /* 0x00000009002a7211 */ /* 0x000fe200078fc8ff */
[----:B------:R-:W-:Y:S01]  /*0590*/  IMAD R39, R39, -0x300, R18 ;  /* 0xfffffd0027277824 */ /* 0x000fe200078e0212 */
[----:B------:R-:W-:Y:S01]  /*05a0*/  LOP3.LUT R6, R2, R7, RZ, 0xfc, !PT ;  /* 0x0000000702067212 */ /* 0x000fe200078efcff */
[----:B------:R-:W-:Y:S01]  /*05b0*/  IMAD R123, R36, 0x300, RZ ;  /* 0x00000300247b7824 */ /* 0x000fe200078e02ff */
[----:B------:R-:W-:Y:S01]  /*05c0*/  LOP3.LUT R9, R2, 0x10, R7, 0xfe, !PT ;  /* 0x0000001002097812 */ /* 0x000fe200078efe07 */
[----:B------:R-:W-:Y:S01]  /*05d0*/  IMAD R40, R40, -0x300, R19 ;  /* 0xfffffd0028287824 */ /* 0x000fe200078e0213 */
[----:B------:R-:W-:Y:S01]  /*05e0*/  LEA.HI R43, R8, R11, RZ, 0x19 ;  /* 0x0000000b082b7211 */ /* 0x000fe200078fc8ff */
[----:B------:R-:W-:Y:S01]  /*05f0*/  IMAD.HI R10, R6, 0x3531dec1, RZ ;  /* 0x3531dec1060a7827 */ /* 0x000fe200078e02ff */
[----:B------:R-:W-:-:S02]  /*0600*/  LOP3.LUT R8, R2, 0x8, R7, 0xfe, !PT ;  /* 0x0000000802087812 */ /* 0x000fc400078efe07 */
[----:B------:R-:W-:Y:S01]  /*0610*/  LOP3.LUT R0, R3, 0x8, RZ, 0xc0, !PT ;  /* 0x0000000803007812 */ /* 0x000fe200078ec0ff */
[----:B------:R-:W-:Y:S01]  /*0620*/  IMAD.HI R13, R9, 0x3531dec1, RZ ;  /* 0x3531dec1090d7827 */ /* 0x000fe200078e02ff */
[----:B------:R-:W-:Y:S02]  /*0630*/  LOP3.LUT R14, R5, 0x38, RZ, 0xc0, !PT ;  /* 0x00000038050e7812 */ /* 0x000fe400078ec0ff */
[----:B------:R-:W-:Y:S01]  /*0640*/  SHF.R.U32.HI R11, RZ, 0x1f, R10 ;  /* 0x0000001fff0b7819 */ /* 0x000fe2000001160a */
[----:B------:R-:W-:Y:S01]  /*0650*/  IMAD.HI R12, R8, 0x3531dec1, RZ ;  /* 0x3531dec1080c7827 */ /* 0x000fe200078e02ff */
[----:B------:R-:W-:Y:S02]  /*0660*/  SHF.R.U32.HI R24, RZ, 0x1f, R13 ;  /* 0x0000001fff187819 */ /* 0x000fe4000001160d */
[----:B------:R-:W-:Y:S01]  /*0670*/  LEA.HI R23, R10, R11, RZ, 0x1c ;  /* 0x0000000b0a177211 */ /* 0x000fe200078fe0ff */
[----:B------:R-:W-:Y:S01]  /*0680*/  IMAD R130, R0, 0x8, R14 ;  /* 0x0000000800827824 */ /* 0x000fe200078e020e */
[----:B------:R-:W-:Y:S01]  /*0690*/  SHF.R.U32.HI R11, RZ, 0x1f, R12 ;  /* 0x0000001fff0b7819 */ /* 0x000fe2000001160c */
[----:B------:R-:W-:Y:S01]  /*06a0*/  IMAD R125, R39, 0x300, RZ ;  /* 0x00000300277d7824 */ /* 0x000fe200078e02ff */
[----:B------:R-:W-:Y:S01]  /*06b0*/  LEA.HI R24, R13, R24, RZ, 0x1c ;  /* 0x000000180d187211 */ /* 0x000fe200078fe0ff */
[----:B------:R-:W-:Y:S01]  /*06c0*/  IMAD R38, R38, -0x300, R17 ;  /* 0xfffffd0026267824 */ /* 0x000fe200078e0211 */
[----:B------:R-:W-:Y:S01]  /*06d0*/  LOP3.LUT R26, R130, 0x38, R107, 0x78, !PT ;  /* 0x00000038821a7812 */ /* 0x000fe200078e786b */
[----:B------:R-:W-:Y:S01]  /*06e0*/  IMAD R122, R37, 0x300, RZ ;  /* 0x00000300257a7824 */ /* 0x000fe200078e02ff */
[----:B------:R-:W-:Y:S01]  /*06f0*/  LOP3.LUT R13, R2, 0x30, R7, 0xfe, !PT ;  /* 0x00000030020d7812 */ /* 0x000fe200078efe07 */
[----:B------:R-:W-:Y:S01]  /*0700*/  IMAD R115, R24, -0x4d, R9 ;  /* 0xffffffb318737824 */ /* 0x000fe200078e0209 */
[----:B------:R-:W-:Y:S01]  /*0710*/  LEA.HI R25, R12, R11, RZ, 0x1c ;  /* 0x0000000b0c197211 */ /* 0x000fe200078fe0ff */
[----:B------:R-:W-:Y:S01]  /*0720*/  IMAD R44, R7, 0x80, R26 ;  /* 0x00000080072c7824 */ /* 0x000fe200078e021a */
[C-C-:B------:R-:W-:Y:S01]  /*0730*/  LOP3.LUT R10, R2.reuse, 0x18, R7.reuse, 0xfe, !PT ;  /* 0x00000018020a7812 */ /* 0x140fe200078efe07 */
[----:B------:R-:W-:Y:S01]  /*0740*/  IMAD.HI R32, R13, 0x3531dec1, RZ ;  /* 0x3531dec10d207827 */ /* 0x000fe200078e02ff */
[----:B------:R-:W-:-:S02]  /*0750*/  LOP3.LUT R11, R2, 0x20, R7, 0xfe, !PT ;  /* 0x00000020020b7812 */ /* 0x000fc400078efe07 */
[--C-:B------:R-:W-:Y:S01]  /*0760*/  LOP3.LUT R12, R2, 0x28, R7.reuse, 0xfe, !PT ;  /* 0x00000028020c7812 */ /* 0x100fe200078efe07 */
[----:B------:R-:W-:Y:S01]  /*0770*/  IMAD.HI R26, R10, 0x3531dec1, RZ ;  /* 0x3531dec10a1a7827 */ /* 0x000fe200078e02ff */
[----:B------:R-:W-:Y:S02]  /*0780*/  LOP3.LUT R7, R2, 0x38, R7, 0xfe, !PT ;  /* 0x0000003802077812 */ /* 0x000fe400078efe07 */
[----:B------:R-:W-:Y:S01]  /*0790*/  SHF.R.U32.HI R33, RZ, 0x1f, R32 ;  /* 0x0000001fff217819 */ /* 0x000fe20000011620 */
[----:B------:R-:W-:Y:S01]  /*07a0*/  IMAD.HI R28, R11, 0x3531dec1, RZ ;  /* 0x3531dec10b1c7827 */ /* 0x000fe200078e02ff */
[----:B------:R-:W-:Y:S02]  /*07b0*/  SHF.R.U32.HI R27, RZ, 0x1f, R26 ;  /* 0x0000001fff1b7819 */ /* 0x000fe4000001161a */
[----:B------:R-:W-:Y:S01]  /*07c0*/  LEA.HI R32, R32, R33, RZ, 0x1c ;  /* 0x0000002120207211 */ /* 0x000fe200078fe0ff */
[----:B------:R-:W-:Y:S01]  /*07d0*/  IMAD.HI R34, R7, 0x3531dec1, RZ ;  /* 0x3531dec107227827 */ /* 0x000fe200078e02ff */
[----:B------:R-:W-:-:S02]  /*07e0*/  SHF.R.U32.HI R29, RZ, 0x1f, R28 ;  /* 0x0000001fff1d7819 */ /* 0x000fc4000001161c */
[-C--:B------:R-:W-:Y:S01]  /*07f0*/  LOP3.LUT R9, R123, R130.reuse, RZ, 0xfc, !PT ;  /* 0x000000827b097212 */ /* 0x080fe200078efcff */
[----:B------:R-:W-:Y:S01]  /*0800*/  IMAD.HI R30, R12, 0x3531dec1, RZ ;  /* 0x3531dec10c1e7827 */ /* 0x000fe200078e02ff */
[----:B------:R-:W-:Y:S02]  /*0810*/  SHF.R.U32.HI R35, RZ, 0x1f, R34 ;  /* 0x0000001fff237819 */ /* 0x000fe40000011622 */
[----:B------:R-:W-:Y:S01]  /*0820*/  LEA.HI R27, R26, R27, RZ, 0x1c ;  /* 0x0000001b1a1b7211 */ /* 0x000fe200078fe0ff */
[----:B------:R-:W-:Y:S01]  /*0830*/  IMAD R124, R40, 0x300, RZ ;  /* 0x00000300287c7824 */ /* 0x000fe200078e02ff */
[----:B------:R-:W-:Y:S01]  /*0840*/  SHF.R.U32.HI R31, RZ, 0x1f, R30 ;  /* 0x0000001fff1f7819 */ /* 0x000fe2000001161e */
[----:B------:R-:W-:Y:S01]  /*0850*/  IMAD R41, R41, -0x300, R20 ;  /* 0xfffffd0029297824 */ /* 0x000fe200078e0214 */
[----:B------:R-:W-:Y:S01]  /*0860*/  LEA.HI R34, R34, R35, RZ, 0x1c ;  /* 0x0000002322227211 */ /* 0x000fe200078fe0ff */
[----:B------:R-:W-:Y:S01]  /*0870*/  IMAD R23, R23, -0x4d, R6 ;  /* 0xffffffb317177824 */ /* 0x000fe200078e0206 */
[----:B------:R-:W-:Y:S01]  /*0880*/  LEA.HI R28, R28, R29, RZ, 0x1c ;  /* 0x0000001d1c1c7211 */ /* 0x000fe200078fe0ff */
[----:B------:R-:W-:Y:S01]  /*0890*/  IMAD R116, R25, -0x4d, R8 ;  /* 0xffffffb319747824 */ /* 0x000fe200078e0208 */
[----:B------:R-:W-:Y:S01]  /*08a0*/  LEA.HI R31, R30, R31, RZ, 0x1c ;  /* 0x0000001f1e1f7211 */ /* 0x000fe200078fe0ff */
[----:B------:R-:W-:Y:S01]  /*08b0*/  IMAD R120, R32, -0x4d, R13 ;  /* 0xffffffb320787824 */ /* 0x000fe200078e020d */
[----:B------:R-:W-:Y:S01]  /*08c0*/  SHF.R.S32.HI R8, RZ, 0x1f, R123 ;  /* 0x0000001fff087819 */ /* 0x000fe2000001147b */
[----:B------:R-:W-:Y:S01]  /*08d0*/  IMAD R43, R43, -0x300, R22 ;  /* 0xfffffd002b2b7824 */ /* 0x000fe200078e0216 */
[----:B------:R-:W-:Y:S01]  /*08e0*/  LEA R6, P0, R9, c[0x0][0x168], 0x1 ;  /* 0x00005a0009067a11 */ /* 0x000fe200078008ff */
[----:B------:R-:W-:Y:S01]  /*08f0*/  IMAD R121, R38, 0x300, RZ ;  /* 0x0000030026797824 */ /* 0x000fe200078e02ff */
[-C--:B------:R-:W-:Y:S01]  /*0900*/  LOP3.LUT R13, R125, R130.reuse, RZ, 0xfc, !PT ;  /* 0x000000827d0d7212 */ /* 0x080fe200078efcff */
[----:B------:R-:W-:Y:S01]  /*0910*/  IMAD R42, R42, -0x300, R21 ;  /* 0xfffffd002a2a7824 */ /* 0x000fe200078e0215 */
[-C--:B------:R-:W-:Y:S01]  /*0920*/  LOP3.LUT R15, R122, R130.reuse, RZ, 0xfc, !PT ;  /* 0x000000827a0f7212 */ /* 0x080fe200078efcff */
[----:B------:R-:W-:Y:S01]  /*0930*/  IMAD R126, R41, 0x300, RZ ;  /* 0x00000300297e7824 */ /* 0x000fe200078e02ff */
[-C--:B------:R-:W-:Y:S01]  /*0940*/  LOP3.LUT R22, R124, R130.reuse, RZ, 0xfc, !PT ;  /* 0x000000827c167212 */ /* 0x080fe200078efcff */
[----:B------:R-:W-:Y:S01]  /*0950*/  IMAD R114, R27, -0x4d, R10 ;  /* 0xffffffb31b727824 */ /* 0x000fe200078e020a */
[----:B------:R-:W-:Y:S01]  /*0960*/  SHF.R.S32.HI R10, RZ, 0x1f, R125 ;  /* 0x0000001fff0a7819 */ /* 0x000fe2000001147d */
[----:B------:R-:W-:Y:S01]  /*0970*/  IMAD R119, R34, -0x4d, R7 ;  /* 0xffffffb322777824 */ /* 0x000fe200078e0207 */
[----:B------:R-:W-:Y:S01]  /*0980*/  LEA.HI.X R7, R9, c[0x0][0x16c], R8, 0x1, P0 ;  /* 0x00005b0009077a11 */ /* 0x000fe200000f0c08 */
[----:B------:R-:W-:Y:S01]  /*0990*/  IMAD R28, R28, -0x4d, R11 ;  /* 0xffffffb31c1c7824 */ /* 0x000fe200078e020b */
[----:B------:R-:W-:Y:S01]  /*09a0*/  LEA R16, P2, R13, c[0x0][0x168], 0x1 ;  /* 0x00005a000d107a11 */ /* 0x000fe200078408ff */
[----:B------:R-:W-:Y:S01]  /*09b0*/  IMAD R117, R31, -0x4d, R12 ;  /* 0xffffffb31f757824 */ /* 0x000fe200078e020c */
[----:B------:R-:W-:Y:S01]  /*09c0*/  SHF.R.S32.HI R8, RZ, 0x1f, R122 ;  /* 0x0000001fff087819 */ /* 0x000fe2000001147a */
[----:B------:R-:W-:Y:S01]  /*09d0*/  IMAD R127, R42, 0x300, RZ ;  /* 0x000003002a7f7824 */ /* 0x000fe200078e02ff */
[-C--:B------:R-:W-:Y:S01]  /*09e0*/  LOP3.LUT R24, R121, R130.reuse, RZ, 0xfc, !PT ;  /* 0x0000008279187212 */ /* 0x080fe200078efcff */
[----:B------:R-:W-:Y:S01]  /*09f0*/  IMAD R129, R43, 0x300, RZ ;  /* 0x000003002b817824 */ /* 0x000fe200078e02ff */
[----:B------:R-:W-:Y:S01]  /*0a00*/  SHF.R.S32.HI R11, RZ, 0x1f, R124 ;  /* 0x0000001fff0b7819 */ /* 0x000fe2000001147c */
[----:B------:R-:W-:Y:S01]  /*0a10*/  IMAD R113, R23, 0x300, RZ ;  /* 0x0000030017717824 */ /* 0x000fe200078e02ff */
[----:B------:R-:W-:Y:S01]  /*0a20*/  LEA R20, P0, R15, c[0x0][0x168], 0x1 ;  /* 0x00005a000f147a11 */ /* 0x000fe200078008ff */
[----:B------:R-:W-:Y:S01]  /*0a30*/  IMAD R116, R116, 0x300, RZ ;  /* 0x0000030074747824 */ /* 0x000fe200078e02ff */
[----:B------:R-:W-:Y:S01]  /*0a40*/  LEA R12, P3, R22, c[0x0][0x168], 0x1 ;  /* 0x00005a00160c7a11 */ /* 0x000fe200078608ff */
[----:B------:R-:W-:Y:S01]  /*0a50*/  IMAD R115, R115, 0x300, RZ ;  /* 0x0000030073737824 */ /* 0x000fe200078e02ff */
[-C--:B------:R-:W-:Y:S01]  /*0a60*/  LOP3.LUT R34, R126, R130.reuse, RZ, 0xfc, !PT ;  /* 0x000000827e227212 */ /* 0x080fe200078efcff */
[----:B------:R-:W-:Y:S01]  /*0a70*/  IMAD R118, R28, 0x300, RZ ;  /* 0x000003001c767824 */ /* 0x000fe200078e02ff */
[----:B------:R-:W-:Y:S01]  /*0a80*/  LEA.HI.X R17, R13, c[0x0][0x16c], R10, 0x1, P2 ;  /* 0x00005b000d117a11 */ /* 0x000fe200010f0c0a */
[----:B------:R-:W-:Y:S01]  /*0a90*/  IMAD.SHL.U32 R10, R44, 0x2, RZ ;  /* 0x000000022c0a7824 */ /* 0x000fe200078e00ff */
[----:B------:R-:W-:Y:S01]  /*0aa0*/  SHF.R.S32.HI R9, RZ, 0x1f, R121 ;  /* 0x0000001fff097819 */ /* 0x000fe20000011479 */
[----:B------:R-:W-:Y:S01]  /*0ab0*/  IMAD R114, R114, 0x300, RZ ;  /* 0x0000030072727824 */ /* 0x000fe200078e02ff */
[----:B------:R-:W-:Y:S01]  /*0ac0*/  LEA R18, P1, R24, c[0x0][0x168], 0x1 ;  /* 0x00005a0018127a11 */ /* 0x000fe200078208ff */
[----:B------:R-:W-:Y:S01]  /*0ad0*/  IMAD R119, R119, 0x300, RZ ;  /* 0x0000030077777824 */ /* 0x000fe200078e02ff */
[----:B------:R-:W-:Y:S01]  /*0ae0*/  LEA.HI.X R21, R15, c[0x0][0x16c], R8, 0x1, P0 ;  /* 0x00005b000f157a11 */ /* 0x000fe200000f0c08 */
[----:B------:R-:W-:Y:S01]  /*0af0*/  IMAD.IADD R8, R130, 0x1, R113 ;  /* 0x0000000182087824 */ /* 0x000fe200078e0271 */
[----:B------:R-:W-:Y:S01]  /*0b00*/  LEA.HI.X R13, R22, c[0x0][0x16c], R11, 0x1, P3 ;  /* 0x00005b00160d7a11 */ /* 0x000fe200018f0c0b */
[----:B------:R-:W-:Y:S01]  /*0b10*/  IMAD R120, R120, 0x300, RZ ;  /* 0x0000030078787824 */ /* 0x000fe200078e02ff */
[----:B------:R-:W-:Y:S01]  /*0b20*/  SHF.R.S32.HI R11, RZ, 0x1f, R126 ;  /* 0x0000001fff0b7819 */ /* 0x000fe2000001147e */
[----:B------:R-:W-:Y:S01]  /*0b30*/  IMAD R117, R117, 0x300, RZ ;  /* 0x0000030075757824 */ /* 0x000fe200078e02ff */
[----:B------:R-:W-:Y:S01]  /*0b40*/  LOP3.LUT R32, R127, R130, RZ, 0xfc, !PT ;  /* 0x000000827f207212 */ /* 0x000fe200078efcff */
[----:B------:R-:W-:Y:S01]  /*0b50*/  IMAD.IADD R46, R130, 0x1, R120 ;  /* 0x00000001822e7824 */ /* 0x000fe200078e0278 */
[----:B------:R-:W-:Y:S01]  /*0b60*/  LEA R26, P0, R34, c[0x0][0x168], 0x1 ;  /* 0x00005a00221a7a11 */ /* 0x000fe200078008ff */
[----:B------:R-:W-:Y:S01]  /*0b70*/  IMAD.IADD R44, R130, 0x1, R117 ;  /* 0x00000001822c7824 */ /* 0x000fe200078e0275 */
[----:B------:R-:W-:Y:S01]  /*0b80*/  LEA.HI.X R19, R24, c[0x0][0x16c], R9, 0x1, P1 ;  /* 0x00005b0018137a11 */ /* 0x000fe200008f0c09 */
[----:B------:R-:W-:Y:S01]  /*0b90*/  IMAD.WIDE R8, R8, R57, c[0x0][0x160] ;  /* 0x0000580008087625 */ /* 0x000fe200078e0239 */
[----:B------:R-:W-:-:S02]  /*0ba0*/  SHF.R.S32.HI R15, RZ, 0x1f, R127 ;  /* 0x0000001fff0f7819 */ /* 0x000fc4000001147f */
[----:B------:R-:W-:Y:S01]  /*0bb0*/  LEA R24, P1, R32, c[0x0][0x168], 0x1 ;  /* 0x00005a0020187a11 */ /* 0x000fe200078208ff */
[-C--:B------:R-:W-:Y:S01]  /*0bc0*/  IMAD.WIDE R44, R44, R57.reuse, c[0x0][0x160] ;  /* 0x000058002c2c7625 */ /* 0x080fe200078e0239 */
[----:B------:R-:W-:Y:S01]  /*0bd0*/  LEA.HI.X R27, R34, c[0x0][0x16c], R11, 0x1, P0 ;  /* 0x00005b00221b7a11 */ /* 0x000fe200000f0c0b */
[----:B------:R1:W-:Y:S01]  /*0be0*/  LDGSTS.E.BYPASS.128 [R10], [R8.64] ;  /* 0x00000000080a7fae */ /* 0x0003e2000b901c44 */
[-C--:B------:R-:W-:Y:S01]  /*0bf0*/  LOP3.LUT R30, R129, R130.reuse, RZ, 0xfc, !PT ;  /* 0x00000082811e7212 */ /* 0x080fe200078efcff */
[----:B------:R-:W-:Y:S01]  /*0c00*/  IMAD.IADD R48, R130, 0x1, R122 ;  /* 0x0000000182307824 */ /* 0x000fe200078e027a */
[-C--:B------:R-:W-:Y:S01]  /*0c10*/  LOP3.LUT R34, R116, R130.reuse, RZ, 0xfc, !PT ;  /* 0x0000008274227212 */ /* 0x080fe200078efcff */
[----:B------:R-:W-:Y:S01]  /*0c20*/  IMAD.WIDE R46, R46, R57, c[0x0][0x160] ;  /* 0x000058002e2e7625 */ /* 0x000fe200078e0239 */
[----:B------:R-:W-:Y:S02]  /*0c30*/  LOP3.LUT R36, R113, R130, RZ, 0xfc, !PT ;  /* 0x0000008271247212 */ /* 0x000fe400078efcff */
[----:B------:R-:W-:Y:S01]  /*0c40*/  LEA.HI.X R25, R32, c[0x0][0x16c], R15, 0x1, P1 ;  /* 0x00005b0020197a11 */ /* 0x000fe200008f0c0f */
[C---:B------:R-:W-:Y:S01]  /*0c50*/  IMAD.IADD R49, R130.reuse, 0x1, R121 ;  /* 0x0000000182317824 */ /* 0x040fe200078e0279 */
[--C-:B------:R-:W-:Y:S01]  /*0c60*/  SHF.R.S32.HI R23, RZ, 0x1f, R129.reuse ;  /* 0x0000001fff177819 */ /* 0x100fe20000011481 */
[----:B------:R-:W-:Y:S01]  /*0c70*/  IMAD.IADD R56, R130, 0x1, R129 ;  /* 0x0000000182387824 */ /* 0x000fe200078e0281 */
[----:B------:R-:W-:-:S02]  /*0c80*/  LEA R22, P2, R30, c[0x0][0x168], 0x1 ;  /* 0x00005a001e167a11 */ /* 0x000fc400078408ff */
[----:B------:R-:W-:Y:S02]  /*0c90*/  SHF.R.S32.HI R15, RZ, 0x1f, R116 ;  /* 0x0000001fff0f7819 */ /* 0x000fe40000011474 */
[----:B------:R-:W-:Y:S02]  /*0ca0*/  LEA R32, P1, R34, c[0x0][0x160], 0x1 ;  /* 0x0000580022207a11 */ /* 0x000fe400078208ff */
[----:B------:R-:W-:Y:S02]  /*0cb0*/  SHF.R.S32.HI R11, RZ, 0x1f, R113 ;  /* 0x0000001fff0b7819 */ /* 0x000fe40000011471 */
[-C--:B------:R-:W-:Y:S02]  /*0cc0*/  LOP3.LUT R31, R115, R130.reuse, RZ, 0xfc, !PT ;  /* 0x00000082731f7212 */ /* 0x080fe400078efcff */
[----:B------:R-:W-:Y:S02]  /*0cd0*/  LEA R28, P0, R36, c[0x0][0x160], 0x1 ;  /* 0x00005800241c7a11 */ /* 0x000fe400078008ff */
[----:B------:R-:W-:-:S02]  /*0ce0*/  LOP3.LUT R38, R118, R130, RZ, 0xfc, !PT ;  /* 0x0000008276267212 */ /* 0x000fc400078efcff */
[----:B------:R-:W-:Y:S02]  /*0cf0*/  LEA.HI.X R23, R30, c[0x0][0x16c], R23, 0x1, P2 ;  /* 0x00005b001e177a11 */ /* 0x000fe400010f0c17 */
[----:B------:R-:W-:Y:S02]  /*0d00*/  LEA.HI.X R33, R34, c[0x0][0x164], R15, 0x1, P1 ;  /* 0x0000590022217a11 */ /* 0x000fe400008f0c0f */
[----:B-1----:R-:W-:Y:S02]  /*0d10*/  SHF.R.S32.HI R8, RZ, 0x1f, R115 ;  /* 0x0000001fff087819 */ /* 0x002fe40000011473 */
[----:B------:R-:W-:Y:S02]  /*0d20*/  LEA R30, P2, R31, c[0x0][0x160], 0x1 ;  /* 0x000058001f1e7a11 */ /* 0x000fe400078408ff */
[----:B------:R-:W-:Y:S02]  /*0d30*/  LEA.HI.X R29, R36, c[0x0][0x164], R11, 0x1, P0 ;  /* 0x00005900241d7a11 */ /* 0x000fe400000f0c0b */
[----:B------:R-:W-:-:S02]  /*0d40*/  SHF.R.S32.HI R9, RZ, 0x1f, R118 ;  /* 0x0000001fff097819 */ /* 0x000fc40000011476 */
[----:B------:R-:W-:Y:S02]  /*0d50*/  LEA R34, P1, R38, c[0x0][0x160], 0x1 ;  /* 0x0000580026227a11 */ /* 0x000fe400078208ff */
[----:B------:R-:W-:Y:S02]  /*0d60*/  LOP3.LUT R11, R114, R130, RZ, 0xfc, !PT ;  /* 0x00000082720b7212 */ /* 0x000fe400078efcff */
[----:B------:R-:W-:Y:S02]  /*0d70*/  LEA.HI.X R31, R31, c[0x0][0x164], R8, 0x1, P2 ;  /* 0x000059001f1f7a11 */ /* 0x000fe400010f0c08 */
[----:B------:R-:W-:Y:S02]  /*0d80*/  LEA.HI.X R35, R38, c[0x0][0x164], R9, 0x1, P1 ;  /* 0x0000590026237a11 */ /* 0x000fe400008f0c09 */
[----:B------:R-:W-:Y:S02]  /*0d90*/  SHF.R.S32.HI R8, RZ, 0x1f, R114 ;  /* 0x0000001fff087819 */ /* 0x000fe40000011472 */
[----:B------:R-:W-:-:S02]  /*0da0*/  LEA R36, P0, R11, c[0x0][0x160], 0x1 ;  /* 0x000058000b247a11 */ /* 0x000fc400078008ff */
[-C--:B------:R-:W-:Y:S02]  /*0db0*/  LOP3.LUT R38, R119, R130.reuse, RZ, 0xfc, !PT ;  /* 0x0000008277267212 */ /* 0x080fe400078efcff */
[-C--:B------:R-:W-:Y:S02]  /*0dc0*/  LOP3.LUT R40, R120, R130.reuse, RZ, 0xfc, !PT ;  /* 0x0000008278287212 */ /* 0x080fe400078efcff */
[----:B------:R-:W-:Y:S02]  /*0dd0*/  LOP3.LUT R42, R117, R130, RZ, 0xfc, !PT ;  /* 0x00000082752a7212 */ /* 0x000fe400078efcff */
[----:B------:R-:W-:Y:S01]  /*0de0*/  LEA.HI.X R37, R11, c[0x0][0x164], R8, 0x1, P0 ;  /* 0x000059000b257a11 */ /* 0x000fe200000f0c08 */
[----:B------:R-:W-:Y:S01]  /*0df0*/  IMAD.IADD R8, R130, 0x1, R116 ;  /* 0x0000000182087824 */ /* 0x000fe200078e0274 */
[----:B------:R-:W-:Y:S02]  /*0e00*/  SHF.R.S32.HI R15, RZ, 0x1f, R119 ;  /* 0x0000001fff0f7819 */ /* 0x000fe40000011477 */
[----:B------:R-:W-:-:S02]  /*0e10*/  LEA R54, P2, R38, c[0x0][0x160], 0x1 ;  /* 0x0000580026367a11 */ /* 0x000fc400078408ff */
[----:B------:R-:W-:Y:S02]  /*0e20*/  SHF.R.S32.HI R11, RZ, 0x1f, R120 ;  /* 0x0000001fff0b7819 */ /* 0x000fe40000011478 */
[----:B------:R-:W-:Y:S02]  /*0e30*/  LEA R52, P1, R40, c[0x0][0x160], 0x1 ;  /* 0x0000580028347a11 */ /* 0x000fe400078208ff */
[----:B------:R-:W-:Y:S02]  /*0e40*/  SHF.R.S32.HI R9, RZ, 0x1f, R117 ;  /* 0x0000001fff097819 */ /* 0x000fe40000011475 */
[----:B------:R-:W-:Y:S02]  /*0e50*/  LEA R50, P0, R42, c[0x0][0x160], 0x1 ;  /* 0x000058002a327a11 */ /* 0x000fe400078008ff */
[----:B------:R-:W-:Y:S01]  /*0e60*/  LEA.HI.X R55, R38, c[0x0][0x164], R15, 0x1, P2 ;  /* 0x0000590026377a11 */ /* 0x000fe200010f0c0f */
[----:B------:R-:W-:Y:S01]  /*0e70*/  IMAD.IADD R38, R130, 0x1, R115 ;  /* 0x0000000182267824 */ /* 0x000fe200078e0273 */
[----:B------:R-:W-:Y:S01]  /*0e80*/  LEA.HI.X R53, R40, c[0x0][0x164], R11, 0x1, P1 ;  /* 0x0000590028357a11 */ /* 0x000fe200008f0c0b */
[----:B------:R-:W-:Y:S01]  /*0e90*/  IMAD.IADD R40, R130, 0x1, R114 ;  /* 0x0000000182287824 */ /* 0x000fe200078e0272 */
[----:B------:R-:W-:Y:S01]  /*0ea0*/  LEA.HI.X R51, R42, c[0x0][0x164], R9, 0x1, P0 ;  /* 0x000059002a337a11 */ /* 0x000fe200000f0c09 */
[----:B------:R-:W-:Y:S01]  /*0eb0*/  IMAD.IADD R42, R130, 0x1, R118 ;  /* 0x00000001822a7824 */ /* 0x000fe200078e0276 */
[C---:B------:R-:W-:Y:S01]  /*0ec0*/  LOP3.LUT R132, R5.reuse, 0x8, RZ, 0xc0, !PT ;  /* 0x0000000805847812 */ /* 0x040fe200078ec0ff */
[----:B------:R-:W-:Y:S01]  /*0ed0*/  IMAD.WIDE R8, R8, R57, c[0x0][0x160] ;  /* 0x0000580008087625 */ /* 0x000fe200078e0239 */
[----:B------:R-:W-:-:S02]  /*0ee0*/  LOP3.LUT R110, R5, 0x20, RZ, 0xc0, !PT ;  /* 0x00000020056e7812 */ /* 0x000fc400078ec0ff */
[----:B------:R-:W-:Y:S01]  /*0ef0*/  LOP3.LUT R109, R5, 0x18, RZ, 0xc0, !PT ;  /* 0x00000018056d7812 */ /* 0x000fe200078ec0ff */
[-C--:B------:R-:W-:Y:S01]  /*0f00*/  IMAD.WIDE R38, R38, R57.reuse, c[0x0][0x160] ;  /* 0x0000580026267625 */ /* 0x080fe200078e0239 */
[----:B------:R1:W-:Y:S01]  /*0f10*/  LDGSTS.E.BYPASS.128 [R10+0x800], [R8.64] ;  /* 0x00800000080a7fae */ /* 0x0003e2000b901c44 */
[----:B------:R-:W-:Y:S02]  /*0f20*/  LOP3.LUT R134, R110, 0x8, R107, 0xf8, !PT ;  /* 0x000000086e867812 */ /* 0x000fe400078ef86b */
[-C--:B------:R-:W-:Y:S01]  /*0f30*/  IMAD.WIDE R40, R40, R57.reuse, c[0x0][0x160] ;  /* 0x0000580028287625 */ /* 0x080fe200078e0239 */
[----:B------:R2:W-:Y:S01]  /*0f40*/  LDGSTS.E.BYPASS.128 [R10+0x1000], [R38.64] ;  /* 0x01000000260a7fae */ /* 0x0005e2000b901c44 */
[----:B------:R-:W-:Y:S02]  /*0f50*/  LOP3.LUT R110, R110, 0x18, R3, 0xf8, !PT ;  /* 0x000000186e6e7812 */ /* 0x000fe400078ef803 */
[----:B------:R-:W-:Y:S01]  /*0f60*/  IMAD.WIDE R42, R42, R57, c[0x0][0x160] ;  /* 0x000058002a2a7625 */ /* 0x000fe200078e0239 */
[----:B------:R3:W-:Y:S01]  /*0f70*/  LDGSTS.E.BYPASS.128 [R10+0x1800], [R40.64] ;  /* 0x01800000280a7fae */ /* 0x0007e2000b901c44 */
[----:B------:R-:W-:-:S02]  /*0f80*/  LOP3.LUT R4, R4, 0x38, R5, 0xf8, !PT ;  /* 0x0000003804047812 */ /* 0x000fc400078ef805 */
[C---:B------:R-:W-:Y:S01]  /*0f90*/  IMAD.IADD R11, R130.reuse, 0x1, R119 ;  /* 0x00000001820b7824 */ /* 0x040fe200078e0277 */
[----:B------:R4:W-:Y:S01]  /*0fa0*/  LDGSTS.E.BYPASS.128 [R10+0x2000], [R42.64] ;  /* 0x020000002a0a7fae */ /* 0x0009e2000b901c44 */
[----:B------:R-:W-:Y:S02]  /*0fb0*/  IMAD.IADD R15, R130, 0x1, R123 ;  /* 0x00000001820f7824 */ /* 0x000fe400078e027b */
[-C--:B-1----:R-:W-:Y:S01]  /*0fc0*/  IMAD.WIDE R8, R11, R57.reuse, c[0x0][0x160] ;  /* 0x000058000b087625 */ /* 0x082fe200078e0239 */
[----:B------:R1:W-:Y:S03]  /*0fd0*/  LDGSTS.E.BYPASS.128 [R10+0x2800], [R44.64] ;  /* 0x028000002c0a7fae */ /* 0x0003e6000b901c44 */
[-C--:B--2---:R-:W-:Y:S01]  /*0fe0*/  IMAD.WIDE R38, R15, R57.reuse, c[0x0][0x168] ;  /* 0x00005a000f267625 */ /* 0x084fe200078e0239 */
[----:B------:R2:W-:Y:S03]  /*0ff0*/  LDGSTS.E.BYPASS.128 [R10+0x3000], [R46.64] ;  /* 0x030000002e0a7fae */ /* 0x0005e6000b901c44 */
[----:B---3--:R-:W-:Y:S01]  /*1000*/  IMAD.WIDE R40, R48, R57, c[0x0][0x168] ;  /* 0x00005a0030287625 */ /* 0x008fe200078e0239 */
[----:B------:R3:W-:Y:S03]  /*1010*/  LDGSTS.E.BYPASS.128 [R10+0x3800], [R8.64] ;  /* 0x03800000080a7fae */ /* 0x0007e6000b901c44 */
[C---:B------:R-:W-:Y:S01]  /*1020*/  IMAD.IADD R11, R130.reuse, 0x1, R124 ;  /* 0x00000001820b7824 */ /* 0x040fe200078e027c */
[----:B------:R-:W0:Y:S01]  /*1030*/  LDGDEPBAR ;  /* 0x00000000000079af */ /* 0x000e220000000000 */
[----:B-1----:R-:W-:-:S02]  /*1040*/  IMAD.IADD R44, R130, 0x1, R125 ;  /* 0x00000001822c7824 */ /* 0x002fc400078e027d */
[----:B------:R-:W-:Y:S01]  /*1050*/  IMAD.IADD R48, R130, 0x1, R126 ;  /* 0x0000000182307824 */ /* 0x000fe200078e027e */
[----:B------:R1:W-:Y:S01]  /*1060*/  LDGSTS.E.BYPASS.128 [R10+0x10000], [R38.64] ;  /* 0x10000000260a7fae */ /* 0x0003e2000b901c44 */
[----:B----4-:R-:W-:-:S03]  /*1070*/  IMAD.WIDE R42, R49, R57, c[0x0][0x168] ;  /* 0x00005a00312a7625 */ /* 0x010fc600078e0239 */
[----:B------:R4:W-:Y:S01]  /*1080*/  LDGSTS.E.BYPASS.128 [R10+0x10800], [R40.64] ;  /* 0x10800000280a7fae */ /* 0x0009e2000b901c44 */
[----:B------:R-:W-:Y:S01]  /*1090*/  IMAD.IADD R15, R130, 0x1, R127 ;  /* 0x00000001820f7824 */ /* 0x000fe200078e027f */
[--C-:B---3--:R-:W-:Y:S01]  /*10a0*/  SHF.R.U32.HI R8, RZ, 0x2, R3.reuse ;  /* 0x00000002ff087819 */ /* 0x108fe20000011603 */
[-C--:B------:R-:W-:Y:S01]  /*10b0*/  IMAD.WIDE R44, R44, R57.reuse, c[0x0][0x168] ;  /* 0x00005a002c2c7625 */ /* 0x080fe200078e0239 */
[----:B------:R3:W-:Y:S01]  /*10c0*/  LDGSTS.E.BYPASS.128 [R10+0x11000], [R42.64] ;  /* 0x110000002a0a7fae */ /* 0x0007e2000b901c44 */
[--C-:B------:R-:W-:Y:S02]  /*10d0*/  LOP3.LUT R9, R0, 0x7, R3.reuse, 0xf8, !PT ;  /* 0x0000000700097812 */ /* 0x100fe400078ef803 */
[-C--:B--2---:R-:W-:Y:S01]  /*10e0*/  IMAD.WIDE R46, R11, R57.reuse, c[0x0][0x168] ;  /* 0x00005a000b2e7625 */ /* 0x084fe200078e0239 */
[----:B------:R2:W-:Y:S01]  /*10f0*/  LDGSTS.E.BYPASS.128 [R10+0x11800], [R44.64] ;  /* 0x118000002c0a7fae */ /* 0x0005e2000b901c44 */
[----:B------:R-:W-:Y:S02]  /*1100*/  LOP3.LUT R0, R8, 0x10, RZ, 0xc0, !PT ;  /* 0x0000001008007812 */ /* 0x000fe400078ec0ff */
[----:B------:R-:W-:Y:S01]  /*1110*/  IMAD.WIDE R48, R48, R57, c[0x0][0x168] ;  /* 0x00005a0030307625 */ /* 0x000fe200078e0239 */
[----:B------:R2:W-:Y:S01]  /*1120*/  LDGSTS.E.BYPASS.128 [R10+0x12000], [R46.64] ;  /* 0x120000002e0a7fae */ /* 0x0005e2000b901c44 */
[----:B------:R-:W-:-:S02]  /*1130*/  LOP3.LUT R0, R0, 0xf, R3, 0xf8, !PT ;  /* 0x0000000f00007812 */ /* 0x000fc400078ef803 */
[-C--:B-1----:R-:W-:Y:S01]  /*1140*/  IMAD.WIDE R38, R15, R57.reuse, c[0x0][0x168] ;  /* 0x00005a000f267625 */ /* 0x082fe200078e0239 */
[----:B------:R1:W-:Y:S01]  /*1150*/  LDGSTS.E.BYPASS.128 [R10+0x12800], [R48.64] ;  /* 0x12800000300a7fae */ /* 0x0003e2000b901c44 */
[----:B------:R-:W-:Y:S02]  /*1160*/  LOP3.LUT R9, R9, 0x10, R8, 0xf8, !PT ;  /* 0x0000001009097812 */ /* 0x000fe400078ef808 */
[----:B----4-:R-:W-:Y:S01]  /*1170*/  IMAD.WIDE R40, R56, R57, c[0x0][0x168] ;  /* 0x00005a0038287625 */ /* 0x010fe200078e0239 */
[----:B------:R4:W-:Y:S01]  /*1180*/  LDGSTS.E.BYPASS.128 [R10+0x13000], [R38.64] ;  /* 0x13000000260a7fae */ /* 0x0009e2000b901c44 */
[----:B------:R-:W-:Y:S02]  /*1190*/  LEA R112, R9, 0x1000, 0x7 ;  /* 0x0000100009707811 */ /* 0x000fe400078e38ff */
[----:B------:R-:W-:Y:S01]  /*11a0*/  IMAD.SHL.U32 R128, R0, 0x80, RZ ;  /* 0x0000008000807824 */ /* 0x000fe200078e00ff */
[----:B------:R3:W-:Y:S01]  /*11b0*/  LDGSTS.E.BYPASS.128 [R10+0x13800], [R40.64] ;  /* 0x13800000280a7fae */ /* 0x0007e2000b901c44 */
[----:B------:R-:W-:-:S02]  /*11c0*/  LOP3.LUT R0, R5, 0x10, R132, 0x2e, !PT ;  /* 0x0000001005007812 */ /* 0x000fc400078e2e84 */
[----:B------:R-:W-:Y:S01]  /*11d0*/  LOP3.LUT R11, R134, 0x20, R109, 0x1e, !PT ;  /* 0x00000020860b7812 */ /* 0x000fe200078e1e6d */
[----:B------:R-:W0:Y:S01]  /*11e0*/  LDGDEPBAR ;  /* 0x00000000000079af */ /* 0x000e220000000000 */
[----:B------:R-:W-:-:S03]  /*11f0*/  LOP3.LUT R0, R0, 0x20, R5, 0xf8, !PT ;  /* 0x0000002000007812 */ /* 0x000fc600078ef805 */
[----:B------:R-:W-:Y:S06]  /*1200*/  BAR.SYNC.DEFER_BLOCKING 0x0 ;  /* 0x0000000000007b1d */ /* 0x000fec0000010000 */
[----:B------:R-:W-:Y:S01]  /*1210*/  @!PT LDS RZ, [RZ] ;  /* 0x00000000fffff984 */ /* 0x000fe20000000800 */
[----:B------:R-:W-:Y:S01]  /*1220*/  @!PT LDS RZ, [RZ] ;  /* 0x00000000fffff984 */ /* 0x000fe20000000800 */
[----:B------:R-:W-:Y:S01]  /*1230*/  @!PT LDS RZ, [RZ] ;  /* 0x00000000fffff984 */ /* 0x000fe20000000800 */
[----:B------:R1:W-:Y:S04]  /*1240*/  LDGSTS.E.BYPASS.128 [R10+0x4000], [R28.64+0x100] ;  /* 0x040001001c0a7fae */ /* 0x0003e8000b901c44 */
[----:B------:R1:W-:Y:S04]  /*1250*/  LDGSTS.E.BYPASS.128 [R10+0x4800], [R32.64+0x100] ;  /* 0x04800100200a7fae */ /* 0x0003e8000b901c44 */
[----:B------:R1:W-:Y:S04]  /*1260*/  LDGSTS.E.BYPASS.128 [R10+0x5000], [R30.64+0x100] ;  /* 0x050001001e0a7fae */ /* 0x0003e8000b901c44 */
[----:B------:R4:W-:Y:S04]  /*1270*/  LDGSTS.E.BYPASS.128 [R10+0x5800], [R36.64+0x100] ;  /* 0x05800100240a7fae */ /* 0x0009e8000b901c44 */
[----:B------:R1:W-:Y:S04]  /*1280*/  LDGSTS.E.BYPASS.128 [R10+0x6000], [R34.64+0x100] ;  /* 0x06000100220a7fae */ /* 0x0003e8000b901c44 */
[----:B------:R1:W-:Y:S04]  /*1290*/  LDGSTS.E.BYPASS.128 [R10+0x6800], [R50.64+0x100] ;  /* 0x06800100320a7fae */ /* 0x0003e8000b901c44 */
[----:B------:R1:W-:Y:S04]  /*12a0*/  LDGSTS.E.BYPASS.128 [R10+0x7000], [R52.64+0x100] ;  /* 0x07000100340a7fae */ /* 0x0003e8000b901c44 */
[----:B------:R1:W-:Y:S04]  /*12b0*/  LDGSTS.E.BYPASS.128 [R10+0x7800], [R54.64+0x100] ;  /* 0x07800100360a7fae */ /* 0x0003e8000b901c44 */
[----:B------:R-:W0:Y:S04]  /*12c0*/  LDGDEPBAR ;  /* 0x00000000000079af */ /* 0x000e280000000000 */
        /* <DEDUP_REMOVED lines=38> */
[----:B------:R4:W-:Y:S01]  /*1530*/  LDGSTS.E.BYPASS.128 [R10+0xd800], [R36.64+0x300] ;  /* 0x0d800300240a7fae */ /* 0x0009e2000b901c44 */
[----:B-1----:R-:W-:-:S03]  /*1540*/  LOP3.LUT R28, R8, 0x8, RZ, 0xc0, !PT ;  /* 0x00000008081c7812 */ /* 0x002fc600078ec0ff */
[----:B------:R1:W-:Y:S01]  /*1550*/  LDGSTS.E.BYPASS.128 [R10+0xe000], [R34.64+0x300] ;  /* 0x0e000300220a7fae */ /* 0x0003e2000b901c44 */
[----:B------:R-:W-:-:S03]  /*1560*/  LOP3.LUT R28, R28, 0x7, R3, 0xf8, !PT ;  /* 0x000000071c1c7812 */ /* 0x000fc600078ef803 */
[----:B------:R1:W-:Y:S02]  /*1570*/  LDGSTS.E.BYPASS.128 [R10+0xe800], [R50.64+0x300] ;  /* 0x0e800300320a7fae */ /* 0x0003e4000b901c44 */
[----:B------:R-:W-:Y:S02]  /*1580*/  IMAD.SHL.U32 R111, R28, 0x80, RZ ;  /* 0x000000801c6f7824 */ /* 0x000fe400078e00ff */
[----:B------:R1:W-:Y:S04]  /*1590*/  LDGSTS.E.BYPASS.128 [R10+0xf000], [R52.64+0x300] ;  /* 0x0f000300340a7fae */ /* 0x0003e8000b901c44 */
[----:B------:R1:W-:Y:S04]  /*15a0*/  LDGSTS.E.BYPASS.128 [R10+0xf800], [R54.64+0x300] ;  /* 0x0f800300360a7fae */ /* 0x0003e8000b901c44 */
[----:B------:R-:W0:Y:S04]  /*15b0*/  LDGDEPBAR ;  /* 0x00000000000079af */ /* 0x000e280000000000 */
[----:B------:R1:W-:Y:S04]  /*15c0*/  LDGSTS.E.BYPASS.128 [R10+0x1c000], [R6.64+0x300] ;  /* 0x1c000300060a7fae */ /* 0x0003e8000b901c44 */
[----:B------:R2:W-:Y:S04]  /*15d0*/  LDGSTS.E.BYPASS.128 [R10+0x1c800], [R20.64+0x300] ;  /* 0x1c800300140a7fae */ /* 0x0005e8000b901c44 */
[----:B------:R2:W-:Y:S04]  /*15e0*/  LDGSTS.E.BYPASS.128 [R10+0x1d000], [R18.64+0x300] ;  /* 0x1d000300120a7fae */ /* 0x0005e8000b901c44 */
[----:B------:R3:W-:Y:S01]  /*15f0*/  LDGSTS.E.BYPASS.128 [R10+0x1d800], [R16.64+0x300] ;  /* 0x1d800300100a7fae */ /* 0x0007e2000b901c44 */
[----:B-1----:R-:W-:-:S02]  /*1600*/  LOP3.LUT R7, R14, 0x8, R107, 0x78, !PT ;  /* 0x000000080e077812 */ /* 0x002fc400078e786b */
[----:B------:R-:W-:Y:S01]  /*1610*/  LOP3.LUT R6, R14, 0x18, R3, 0x78, !PT ;  /* 0x000000180e067812 */ /* 0x000fe200078e7803 */
[----:B------:R1:W-:Y:S01]  /*1620*/  LDGSTS.E.BYPASS.128 [R10+0x1e000], [R12.64+0x300] ;  /* 0x1e0003000c0a7fae */ /* 0x0003e2000b901c44 */
[----:B------:R-:W-:Y:S02]  /*1630*/  LOP3.LUT R9, R112, R7, RZ, 0xfc, !PT ;  /* 0x0000000770097212 */ /* 0x000fe400078efcff */
[----:B------:R-:W-:Y:S01]  /*1640*/  LOP3.LUT R14, R14, 0x40, RZ, 0xfc, !PT ;  /* 0x000000400e0e7812 */ /* 0x000fe200078efcff */
[----:B------:R4:W-:Y:S01]  /*1650*/  LDGSTS.E.BYPASS.128 [R10+0x1e800], [R26.64+0x300] ;  /* 0x1e8003001a0a7fae */ /* 0x0009e2000b901c44 */
[----:B--2---:R-:W-:Y:S02]  /*1660*/  IMAD.IADD R18, R6, 0x1, R111 ;  /* 0x0000000106127824 */ /* 0x004fe400078e026f */
[----:B------:R-:W-:Y:S01]  /*1670*/  IMAD.SHL.U32 R9, R9, 0x2, RZ ;  /* 0x0000000209097824 */ /* 0x000fe200078e00ff */
[----:B------:R4:W-:Y:S01]  /*1680*/  LDGSTS.E.BYPASS.128 [R10+0x1f000], [R24.64+0x300] ;  /* 0x1f000300180a7fae */ /* 0x0009e2000b901c44 */
[----:B------:R-:W-:Y:S01]  /*1690*/  IMAD.SHL.U32 R18, R18, 0x2, RZ ;  /* 0x0000000212127824 */ /* 0x000fe200078e00ff */
[----:B---3--:R-:W-:-:S02]  /*16a0*/  LOP3.LUT R16, R11, R128, RZ, 0xfc, !PT ;  /* 0x000000800b107212 */ /* 0x008fc400078efcff */
[----:B------:R2:W-:Y:S01]  /*16b0*/  LDGSTS.E.BYPASS.128 [R10+0x1f800], [R22.64+0x300] ;  /* 0x1f800300160a7fae */ /* 0x0005e2000b901c44 */
[----:B-1----:R-:W-:Y:S02]  /*16c0*/  LOP3.LUT R12, R128, R7, RZ, 0xfc, !PT ;  /* 0x00000007800c7212 */ /* 0x002fe400078efcff */
[----:B------:R-:W-:Y:S01]  /*16d0*/  LOP3.LUT R13, R111, R6, RZ, 0xfc, !PT ;  /* 0x000000066f0d7212 */ /* 0x000fe200078efcff */
[----:B------:R-:W0:Y:S01]  /*16e0*/  LDGDEPBAR ;  /* 0x00000000000079af */ /* 0x000e220000000000 */
[----:B------:R-:W-:Y:S01]  /*16f0*/  LOP3.LUT R7, R0, 0x8, R107, 0x78, !PT ;  /* 0x0000000800077812 */ /* 0x000fe200078e786b */
[----:B------:R-:W-:Y:S01]  /*1700*/  IMAD.SHL.U32 R12, R12, 0x2, RZ ;  /* 0x000000020c0c7824 */ /* 0x000fe200078e00ff */
[----:B------:R-:W-:Y:S01]  /*1710*/  LOP3.LUT R0, R110, 0x20, R109, 0x1e, !PT ;  /* 0x000000206e007812 */ /* 0x000fe200078e1e6d */
[----:B------:R-:W-:Y:S01]  /*1720*/  IMAD.SHL.U32 R13, R13, 0x2, RZ ;  /* 0x000000020d0d7824 */ /* 0x000fe200078e00ff */
[C---:B------:R-:W-:Y:S01]  /*1730*/  LOP3.LUT R17, R7.reuse, R128, RZ, 0xfc, !PT ;  /* 0x0000008007117212 */ /* 0x040fe200078efcff */
[----:B------:R-:W-:Y:S01]  /*1740*/  IMAD.SHL.U32 R16, R16, 0x2, RZ ;  /* 0x0000000210107824 */ /* 0x000fe200078e00ff */
[-C--:B------:R-:W-:Y:S01]  /*1750*/  LOP3.LUT R7, R7, R112.reuse, RZ, 0xfc, !PT ;  /* 0x0000007007077212 */ /* 0x080fe200078efcff */
[----:B------:R-:W-:Y:S01]  /*1760*/  IMAD.IADD R6, R111, 0x1, R0 ;  /* 0x000000016f067824 */ /* 0x000fe200078e0200 */
[----:B------:R-:W-:Y:S01]  /*1770*/  LOP3.LUT R15, R0, R111, RZ, 0xfc, !PT ;  /* 0x0000006f000f7212 */ /* 0x000fe200078efcff */
[----:B------:R-:W-:Y:S01]  /*1780*/  IMAD.SHL.U32 R17, R17, 0x2, RZ ;  /* 0x0000000211117824 */ /* 0x000fe200078e00ff */
[----:B------:R-:W-:Y:S01]  /*1790*/  LOP3.LUT R0, R11, R112, RZ, 0xfc, !PT ;  /* 0x000000700b007212 */ /* 0x000fe200078efcff */
[----:B------:R-:W-:-:S02]  /*17a0*/  IMAD.SHL.U32 R7, R7, 0x2, RZ ;  /* 0x0000000207077824 */ /* 0x000fc400078e00ff */
[----:B------:R-:W-:Y:S02]  /*17b0*/  IMAD.SHL.U32 R6, R6, 0x2, RZ ;  /* 0x0000000206067824 */ /* 0x000fe400078e00ff */
[----:B------:R-:W-:Y:S02]  /*17c0*/  IMAD.SHL.U32 R0, R0, 0x2, RZ ;  /* 0x0000000200007824 */ /* 0x000fe400078e00ff */
[----:B------:R-:W-:Y:S01]  /*17d0*/  IMAD.SHL.U32 R15, R15, 0x2, RZ ;  /* 0x000000020f0f7824 */ /* 0x000fe200078e00ff */
[----:B------:R-:W-:-:S04]  /*17e0*/  DEPBAR.LE SB0, 0x6 ;  /* 0x000081800000791a */ /* 0x000fc80000000000 */
[----:B------:R-:W-:Y:S06]  /*17f0*/  BAR.SYNC.DEFER_BLOCKING 0x0 ;  /* 0x0000000000007b1d */ /* 0x000fec0000010000 */
[----:B----4-:R-:W-:Y:S04]  /*1800*/  LDSM.16.M88.4 R24, [R12] ;  /* 0x000000000c18783b */ /* 0x010fe80000000200 */
[----:B------:R-:W1:Y:S04]  /*1810*/  LDSM.16.M88.4 R36, [R18+0x11000] ;  /* 0x011000001224783b */ /* 0x000e680000000200 */
[----:B------:R-:W3:Y:S04]  /*1820*/  LDSM.16.M88.4 R68, [R9] ;  /* 0x000000000944783b */ /* 0x000ee80000000200 */
[----:B------:R-:W4:Y:S04]  /*1830*/  LDSM.16.M88.4 R92, [R13+0x10000] ;  /* 0x010000000d5c783b */ /* 0x000f280000000200 */
[----:B------:R-:W2:Y:S04]  /*1840*/  LDSM.16.M88.4 R60, [R18+0x12000] ;  /* 0x01200000123c783b */ /* 0x000ea80000000200 */
[----:B------:R-:W2:Y:S04]  /*1850*/  LDSM.16.M88.4 R72, [R18+0x13000] ;  /* 0x013000001248783b */ /* 0x000ea80000000200 */
[----:B------:R-:W2:Y:S04]  /*1860*/  LDSM.16.M88.4 R40, [R17] ;  /* 0x000000001128783b */ /* 0x000ea80000000200 */
[----:B------:R-:W2:Y:S04]  /*1870*/  LDSM.16.M88.4 R64, [R7] ;  /* 0x000000000740783b */ /* 0x000ea80000000200 */
[----:B------:R-:W-:Y:S04]  /*1880*/  LDSM.16.M88.4 R100, [R16] ;  /* 0x000000001064783b */ /* 0x000fe80000000200 */
[----:B------:R-:W2:Y:S04]  /*1890*/  LDSM.16.M88.4 R28, [R6+0x11000] ;  /* 0x01100000061c783b */ /* 0x000ea80000000200 */
[----:B------:R-:W2:Y:S01]  /*18a0*/  LDSM.16.M88.4 R56, [R0] ;  /* 0x000000000038783b */ /* 0x000ea20000000200 */
[-C--:B-1----:R-:W-:Y:S03]  /*18b0*/  HMMA.16816.F32.BF16 R52, R24, R36.reuse, RZ ;  /* 0x000000241834723c */ /* 0x082fe600000418ff */
[----:B------:R-:W1:Y:S05]  /*18c0*/  LDSM.16.M88.4 R32, [R15+0x10000] ;  /* 0x010000000f20783b */ /* 0x000e6a0000000200 */
[----:B---3--:R-:W-:Y:S08]  /*18d0*/  HMMA.16816.F32.BF16 R80, R68, R36, RZ ;  /* 0x000000244450723c */ /* 0x008ff000000418ff */
[C---:B----4-:R-:W-:Y:S08]  /*18e0*/  HMMA.16816.F32.BF16 R44, R24.reuse, R92, RZ ;  /* 0x0000005c182c723c */ /* 0x050ff000000418ff */
[C---:B--2---:R-:W-:Y:S08]  /*18f0*/  HMMA.16816.F32.BF16 R48, R24.reuse, R60, RZ ;  /* 0x0000003c1830723c */ /* 0x044ff000000418ff */
[----:B------:R-:W-:Y:S08]  /*1900*/  HMMA.16816.F32.BF16 R24, R24, R72, RZ ;  /* 0x000000481818723c */ /* 0x000ff000000418ff */
[----:B------:R-:W-:Y:S08]  /*1910*/  HMMA.16816.F32.BF16 R20, R68, R92, RZ ;  /* 0x0000005c4414723c */ /* 0x000ff000000418ff */
[-C--:B------:R-:W-:Y:S08]  /*1920*/  HMMA.16816.F32.BF16 R52, R40, R38.reuse, R52 ;  /* 0x000000262834723c */ /* 0x080ff00000041834 */
[----:B------:R-:W-:Y:S08]  /*1930*/  HMMA.16816.F32.BF16 R36, R64, R38, R80 ;  /* 0x000000264024723c */ /* 0x000ff00000041850 */
[C---:B------:R-:W-:Y:S08]  /*1940*/  HMMA.16816.F32.BF16 R76, R68.reuse, R60, RZ ;  /* 0x0000003c444c723c */ /* 0x040ff000000418ff */
[----:B------:R-:W-:Y:S07]  /*1950*/  HMMA.16816.F32.BF16 R68, R68, R72, RZ ;  /* 0x000000484444723c */ /* 0x000fee00000418ff */
[----:B------:R-:W-:Y:S01]  /*1960*/  LOP3.LUT R72, R107, 0x8, RZ, 0xc0, !PT ;  /* 0x000000086b487812 */ /* 0x000fe200078ec0ff */
[----:B------:R-:W-:Y:S03]  /*1970*/  HMMA.16816.F32.BF16 R44, R40, R94, R44 ;  /* 0x0000005e282c723c */ /* 0x000fe6000004182c */
[----:B------:R-:W-:-:S04]  /*1980*/  LOP3.LUT R131, R72, 0x30, R5, 0xf8, !PT ;  /* 0x0000003048837812 */ /* 0x000fc800078ef805 */
[----:B------:R-:W-:Y:S01]  /*1990*/  LOP3.LUT R19, R131, 0x30, R132, 0x1e, !PT ;  /* 0x0000003083137812 */ /* 0x000fe200078e1e84 */
[----:B------:R-:W-:Y:S03]  /*19a0*/  HMMA.16816.F32.BF16 R48, R40, R62, R48 ;  /* 0x0000003e2830723c */ /* 0x000fe60000041830 */
[----:B------:R-:W-:-:S05]  /*19b0*/  LOP3.LUT R11, R19, R128, RZ, 0xfc, !PT ;  /* 0x00000080130b7212 */ /* 0x000fca00078efcff */
[----:B------:R-:W-:Y:S01]  /*19c0*/  HMMA.16816.F32.BF16 R40, R40, R74, R24 ;  /* 0x0000004a2828723c */ /* 0x000fe20000041818 */
[----:B------:R-:W2:Y:S01]  /*19d0*/  LDSM.16.M88.4 R24, [R6+0x12000] ;  /* 0x012000000618783b */ /* 0x000ea20000000200 */
[----:B------:R-:W-:-:S05]  /*19e0*/  IMAD.SHL.U32 R11, R11, 0x2, RZ ;  /* 0x000000020b0b7824 */ /* 0x000fca00078e00ff */
[----:B------:R-:W-:Y:S01]  /*19f0*/  LDSM.16.M88.4 R96, [R11] ;  /* 0x000000000b60783b */ /* 0x000fe20000000200 */
[----:B------:R-:W-:Y:S03]  /*1a00*/  HMMA.16816.F32.BF16 R92, R64, R94, R20 ;  /* 0x0000005e405c723c */ /* 0x000fe60000041814 */
[----:B------:R-:W3:Y:S05]  /*1a10*/  LDSM.16.M88.4 R20, [R6+0x13000] ;  /* 0x013000000614783b */ /* 0x000eea0000000200 */
[-C--:B------:R-:W-:Y:S08]  /*1a20*/  HMMA.16816.F32.BF16 R52, R100, R28.reuse, R52 ;  /* 0x0000001c6434723c */ /* 0x080ff00000041834 */
[----:B------:R-:W-:Y:S07]  /*1a30*/  HMMA.16816.F32.BF16 R36, R56, R28, R36 ;  /* 0x0000001c3824723c */ /* 0x000fee0000041824 */
[C---:B------:R-:W-:Y:S01]  /*1a40*/  LOP3.LUT R29, R14.reuse, 0x8, R107, 0x78, !PT ;  /* 0x000000080e1d7812 */ /* 0x040fe200078e786b */
[----:B------:R-:W-:Y:S01]  /*1a50*/  HMMA.16816.F32.BF16 R60, R64, R62, R76 ;  /* 0x0000003e403c723c */ /* 0x000fe2000004184c */
[----:B------:R-:W-:-:S02]  /*1a60*/  LOP3.LUT R28, R14, 0x18, R3, 0x78, !PT ;  /* 0x000000180e1c7812 */ /* 0x000fc400078e7803 */
[----:B------:R-:W-:Y:S02]  /*1a70*/  LOP3.LUT R14, R19, R112, RZ, 0xfc, !PT ;  /* 0x00000070130e7212 */ /* 0x000fe400078efcff */
[----:B------:R-:W-:Y:S01]  /*1a80*/  LOP3.LUT R105, R29, R128, RZ, 0xfc, !PT ;  /* 0x000000801d697212 */ /* 0x000fe200078efcff */
[----:B------:R-:W-:Y:S01]  /*1a90*/  IMAD.IADD R19, R111, 0x1, R28 ;  /* 0x000000016f137824 */ /* 0x000fe200078e021c */
[----:B------:R-:W-:Y:S01]  /*1aa0*/  LOP3.LUT R104, R28, R111, RZ, 0xfc, !PT ;  /* 0x0000006f1c687212 */ /* 0x000fe200078efcff */
[----:B------:R-:W-:Y:S01]  /*1ab0*/  HMMA.16816.F32.BF16 R64, R64, R74, R68 ;  /* 0x0000004a4040723c */ /* 0x000fe20000041844 */
[----:B------:R-:W-:Y:S01]  /*1ac0*/  IMAD.SHL.U32 R14, R14, 0x2, RZ ;  /* 0x000000020e0e7824 */ /* 0x000fe200078e00ff */
[----:B------:R-:W-:Y:S01]  /*1ad0*/  LOP3.LUT R106, R112, R29, RZ, 0xfc, !PT ;  /* 0x0000001d706a7212 */ /* 0x000fe200078efcff */
[----:B------:R-:W-:Y:S01]  /*1ae0*/  IMAD.SHL.U32 R105, R105, 0x2, RZ ;  /* 0x0000000269697824 */ /* 0x000fe200078e00ff */
[----:B------:R-:W-:Y:S01]  /*1af0*/  LOP3.LUT R28, R110, 0x60, R109, 0x1e, !PT ;  /* 0x000000606e1c7812 */ /* 0x000fe200078e1e6d */
[----:B------:R-:W-:Y:S01]  /*1b00*/  IMAD.SHL.U32 R104, R104, 0x2, RZ ;  /* 0x0000000268687824 */ /* 0x000fe200078e00ff */
[----:B------:R-:W4:Y:S01]  /*1b10*/  LDSM.16.M88.4 R88, [R14] ;  /* 0x000000000e58783b */ /* 0x000f220000000200 */
[----:B------:R-:W-:Y:S01]  /*1b20*/  IMAD.SHL.U32 R19, R19, 0x2, RZ ;  /* 0x0000000213137824 */ /* 0x000fe200078e00ff */
[C---:B-1----:R-:W-:Y:S01]  /*1b30*/  HMMA.16816.F32.BF16 R44, R100.reuse, R32, R44 ;  /* 0x00000020642c723c */ /* 0x042fe2000004182c */
[----:B------:R-:W-:Y:S01]  /*1b40*/  IMAD.SHL.U32 R106, R106, 0x2, RZ ;  /* 0x000000026a6a7824 */ /* 0x000fe200078e00ff */
[----:B------:R-:W-:Y:S04]  /*1b50*/  LDSM.16.M88.4 R84, [R104+0x10000] ;  /* 0x010000006854783b */ /* 0x000fe80000000200 */
[----:B------:R-:W-:Y:S02]  /*1b60*/  LDSM.16.M88.4 R80, [R19+0x11000] ;  /* 0x011000001350783b */ /* 0x000fe40000000200 */
[C---:B--2---:R-:W-:Y:S02]  /*1b70*/  HMMA.16816.F32.BF16 R48, R100.reuse, R24, R48 ;  /* 0x000000186430723c */ /* 0x044fe40000041830 */
[----:B------:R-:W-:Y:S04]  /*1b80*/  LDSM.16.M88.4 R76, [R19+0x12000] ;  /* 0x01200000134c783b */ /* 0x000fe80000000200 */
[----:B------:R-:W-:Y:S02]  /*1b90*/  LDSM.16.M88.4 R72, [R19+0x13000] ;  /* 0x013000001348783b */ /* 0x000fe40000000200 */
[----:B---3--:R-:W-:Y:S02]  /*1ba0*/  HMMA.16816.F32.BF16 R100, R100, R20, R40 ;  /* 0x000000146464723c */ /* 0x008fe40000041828 */
[----:B------:R-:W1:Y:S04]  /*1bb0*/  LDSM.16.M88.4 R40, [R105] ;  /* 0x000000006928783b */ /* 0x000e680000000200 */
[----:B------:R-:W2:Y:S02]  /*1bc0*/  LDSM.16.M88.4 R68, [R106] ;  /* 0x000000006a44783b */ /* 0x000ea40000000200 */
[C---:B------:R-:W-:Y:S08]  /*1bd0*/  HMMA.16816.F32.BF16 R92, R56.reuse, R32, R92 ;  /* 0x00000020385c723c */ /* 0x040ff0000004185c */
[C---:B------:R-:W-:Y:S07]  /*1be0*/  HMMA.16816.F32.BF16 R60, R56.reuse, R24, R60 ;  /* 0x00000018383c723c */ /* 0x040fee000004183c */
[----:B------:R-:W-:Y:S01]  /*1bf0*/  LOP3.LUT R24, R132, 0x50, RZ, 0xfc, !PT ;  /* 0x0000005084187812 */ /* 0x000fe200078efcff */
[----:B------:R-:W-:Y:S03]  /*1c00*/  HMMA.16816.F32.BF16 R56, R56, R20, R64 ;  /* 0x000000143838723c */ /* 0x000fe60000041840 */
[----:B------:R-:W-:-:S04]  /*1c10*/  LOP3.LUT R24, R24, 0x10, R5, 0x78, !PT ;  /* 0x0000001018187812 */ /* 0x000fc800078e7805 */
[----:B------:R-:W-:Y:S01]  /*1c20*/  LOP3.LUT R24, R24, 0x20, R5, 0xf8, !PT ;  /* 0x0000002018187812 */ /* 0x000fe200078ef805 */
[----:B------:R-:W-:Y:S03]  /*1c30*/  HMMA.16816.F32.BF16 R44, R96, R34, R44 ;  /* 0x00000022602c723c */ /* 0x000fe6000004182c */
[----:B------:R-:W-:-:S04]  /*1c40*/  LOP3.LUT R21, R24, 0x8, R107, 0x78, !PT ;  /* 0x0000000818157812 */ /* 0x000fc800078e786b */
[C---:B------:R-:W-:Y:S01]  /*1c50*/  LOP3.LUT R107, R21.reuse, R128, RZ, 0xfc, !PT ;  /* 0x00000080156b7212 */ /* 0x040fe200078efcff */
[----:B------:R-:W-:Y:S01]  /*1c60*/  HMMA.16816.F32.BF16 R52, R96, R30, R52 ;  /* 0x0000001e6034723c */ /* 0x000fe20000041834 */
[----:B------:R-:W-:-:S03]  /*1c70*/  LOP3.LUT R108, R21, R112, RZ, 0xfc, !PT ;  /* 0x00000070156c7212 */ /* 0x000fc600078efcff */
[----:B------:R-:W-:Y:S02]  /*1c80*/  IMAD.SHL.U32 R107, R107, 0x2, RZ ;  /* 0x000000026b6b7824 */ /* 0x000fe400078e00ff */
[----:B------:R-:W-:Y:S02]  /*1c90*/  IMAD.SHL.U32 R108, R108, 0x2, RZ ;  /* 0x000000026c6c7824 */ /* 0x000fe400078e00ff */
[C---:B------:R-:W-:Y:S01]  /*1ca0*/  HMMA.16816.F32.BF16 R48, R96.reuse, R26, R48 ;  /* 0x0000001a6030723c */ /* 0x040fe20000041830 */
[----:B------:R-:W3:Y:S07]  /*1cb0*/  LDSM.16.M88.4 R64, [R107] ;  /* 0x000000006b40783b */ /* 0x000eee0000000200 */
[----:B------:R-:W-:Y:S08]  /*1cc0*/  HMMA.16816.F32.BF16 R100, R96, R22, R100 ;  /* 0x000000166064723c */ /* 0x000ff00000041864 */
[C---:B----4-:R-:W-:Y:S08]  /*1cd0*/  HMMA.16816.F32.BF16 R92, R88.reuse, R34, R92 ;  /* 0x00000022585c723c */ /* 0x050ff0000004185c */
[C---:B------:R-:W-:Y:S08]  /*1ce0*/  HMMA.16816.F32.BF16 R36, R88.reuse, R30, R36 ;  /* 0x0000001e5824723c */ /* 0x040ff00000041824 */
[C---:B------:R-:W-:Y:S08]  /*1cf0*/  HMMA.16816.F32.BF16 R60, R88.reuse, R26, R60 ;  /* 0x0000001a583c723c */ /* 0x040ff0000004183c */
[----:B------:R-:W-:Y:S01]  /*1d00*/  HMMA.16816.F32.BF16 R56, R88, R22, R56 ;  /* 0x000000165838723c */ /* 0x000fe20000041838 */
[----:B------:R-:W4:Y:S07]  /*1d10*/  LDSM.16.M88.4 R20, [R108] ;  /* 0x000000006c14783b */ /* 0x000f2e0000000200 */
[C---:B-1----:R-:W-:Y:S08]  /*1d20*/  HMMA.16816.F32.BF16 R44, R40.reuse, R84, R44 ;  /* 0x00000054282c723c */ /* 0x042ff0000004182c */
[C---:B------:R-:W-:Y:S08]  /*1d30*/  HMMA.16816.F32.BF16 R52, R40.reuse, R80, R52 ;  /* 0x000000502834723c */ /* 0x040ff00000041834 */
[C---:B------:R-:W-:Y:S08]  /*1d40*/  HMMA.16816.F32.BF16 R48, R40.reuse, R76, R48 ;  /* 0x0000004c2830723c */ /* 0x040ff00000041830 */
[----:B------:R-:W-:Y:S08]  /*1d50*/  HMMA.16816.F32.BF16 R100, R40, R72, R100 ;  /* 0x000000482864723c */ /* 0x000ff00000041864 */
[C---:B--2---:R-:W-:Y:S08]  /*1d60*/  HMMA.16816.F32.BF16 R92, R68.reuse, R84, R92 ;  /* 0x00000054445c723c */ /* 0x044ff0000004185c */
[C---:B------:R-:W-:Y:S07]  /*1d70*/  HMMA.16816.F32.BF16 R36, R68.reuse, R80, R36 ;  /* 0x000000504424723c */ /* 0x040fee0000041824 */
[----:B------:R-:W-:Y:S01]  /*1d80*/  IMAD.WIDE R80, R124, 0x2, RZ ;  /* 0x000000027c507825 */ /* 0x000fe200078e02ff */
[C---:B------:R-:W-:Y:S08]  /*1d90*/  HMMA.16816.F32.BF16 R60, R68.reuse, R76, R60 ;  /* 0x0000004c443c723c */ /* 0x040ff0000004183c */
[----:B------:R-:W-:Y:S07]  /*1da0*/  HMMA.16816.F32.BF16 R56, R68, R72, R56 ;  /* 0x000000484438723c */ /* 0x000fee0000041838 */
[----:B------:R-:W-:Y:S01]  /*1db0*/  LOP3.LUT R69, R134, 0x60, R109, 0x1e, !PT ;  /* 0x0000006086457812 */ /* 0x000fe200078e1e6d */
[----:B---3--:R-:W-:Y:S01]  /*1dc0*/  HMMA.16816.F32.BF16 R44, R64, R86, R44 ;  /* 0x00000056402c723c */ /* 0x008fe2000004182c */
[----:B------:R-:W-:Y:S01]  /*1dd0*/  LOP3.LUT R109, R28, R111, RZ, 0xfc, !PT ;  /* 0x0000006f1c6d7212 */ /* 0x000fe200078efcff */
[----:B------:R-:W-:Y:S01]  /*1de0*/  IMAD.IADD R111, R111, 0x1, R28 ;  /* 0x000000016f6f7824 */ /* 0x000fe200078e021c */
[----:B------:R-:W-:-:S02]  /*1df0*/  LOP3.LUT R110, R69, R128, RZ, 0xfc, !PT ;  /* 0x00000080456e7212 */ /* 0x000fc400078efcff */
[----:B------:R-:W-:Y:S01]  /*1e00*/  LOP3.LUT R71, R131, 0x70, R132, 0x1e, !PT ;  /* 0x0000007083477812 */ /* 0x000fe200078e1e84 */
[----:B------:R-:W-:Y:S02]  /*1e10*/  IMAD.SHL.U32 R109, R109, 0x2, RZ ;  /* 0x000000026d6d7824 */ /* 0x000fe400078e00ff */
[----:B------:R-:W-:Y:S01]  /*1e20*/  IMAD.SHL.U32 R110, R110, 0x2, RZ ;  /* 0x000000026e6e7824 */ /* 0x000fe200078e00ff */
[C---:B------:R-:W-:Y:S01]  /*1e30*/  HMMA.16816.F32.BF16 R24, R64.reuse, R82, R52 ;  /* 0x000000524018723c */ /* 0x040fe20000041834 */
[----:B------:R-:W-:Y:S01]  /*1e40*/  IMAD.SHL.U32 R111, R111, 0x2, RZ ;  /* 0x000000026f6f7824 */ /* 0x000fe200078e00ff */
[----:B------:R-:W-:Y:S01]  /*1e50*/  LDSM.16.M88.4 R32, [R109+0x10000] ;  /* 0x010000006d20783b */ /* 0x000fe20000000200 */
[C---:B------:R-:W-:Y:S01]  /*1e60*/  LOP3.LUT R128, R71.reuse, R128, RZ, 0xfc, !PT ;  /* 0x0000008047807212 */ /* 0x040fe200078efcff */
[----:B------:R-:W-:Y:S01]  /*1e70*/  IMAD.WIDE.U32 R130, R130, 0x2, RZ ;  /* 0x0000000282827825 */ /* 0x000fe200078e00ff */
[----:B------:R-:W-:Y:S01]  /*1e80*/  LOP3.LUT R71, R71, R112, RZ, 0xfc, !PT ;  /* 0x0000007047477212 */ /* 0x000fe200078efcff */
[----:B------:R-:W1:Y:S02]  /*1e90*/  LDSM.16.M88.4 R40, [R110] ;  /* 0x000000006e28783b */ /* 0x000e640000000200 */
[----:B------:R-:W-:Y:S01]  /*1ea0*/  HMMA.16816.F32.BF16 R48, R64, R78, R48 ;  /* 0x0000004e4030723c */ /* 0x000fe20000041830 */
[----:B------:R-:W-:Y:S01]  /*1eb0*/  LOP3.LUT R140, R80, R130, RZ, 0xfc, !PT ;  /* 0x00000082508c7212 */ /* 0x000fe200078efcff */
[----:B------:R-:W2:Y:S01]  /*1ec0*/  LDSM.16.M88.4 R28, [R111+0x11000] ;  /* 0x011000006f1c783b */ /* 0x000ea20000000200 */
[----:B------:R-:W-:-:S02]  /*1ed0*/  LOP3.LUT R80, R81, R131, RZ, 0xfc, !PT ;  /* 0x0000008351507212 */ /* 0x000fc400078efcff */
[----:B------:R-:W-:Y:S01]  /*1ee0*/  IADD3 R140, P3, R140, c[0x0][0x168], RZ ;  /* 0x00005a008c8c7a10 */ /* 0x000fe20007f7e0ff */
[----:B------:R-:W3:Y:S02]  /*1ef0*/  LDSM.16.M88.4 R52, [R111+0x12000] ;  /* 0x012000006f34783b */ /* 0x000ee40000000200 */
[----:B------:R-:W-:Y:S01]  /*1f00*/  HMMA.16816.F32.BF16 R100, R64, R74, R100 ;  /* 0x0000004a4064723c */ /* 0x000fe20000041864 */
[----:B------:R-:W-:-:S06]  /*1f10*/  IADD3.X R141, R80, c[0x0][0x16c], RZ, P3, !PT ;  /* 0x00005b00508d7a10 */ /* 0x000fcc0001ffe4ff */
[----:B------:R-:W-:Y:S01]  /*1f20*/  LOP3.LUT R64, R69, R112, RZ, 0xfc, !PT ;  /* 0x0000007045407212 */ /* 0x000fe200078efcff */
[----:B----4-:R-:W-:Y:S01]  /*1f30*/  HMMA.16816.F32.BF16 R76, R20, R78, R60 ;  /* 0x0000004e144c723c */ /* 0x010fe2000004183c */
[----:B------:R-:W4:Y:S01]  /*1f40*/  LDSM.16.M88.4 R60, [R111+0x13000] ;  /* 0x013000006f3c783b */ /* 0x000f220000000200 */
[----:B------:R-:W-:-:S04]  /*1f50*/  IMAD.WIDE R68, R129, 0x2, RZ ;  /* 0x0000000281447825 */ /* 0x000fc800078e02ff */
[----:B------:R-:W-:Y:S01]  /*1f60*/  IMAD.SHL.U32 R112, R64, 0x2, RZ ;  /* 0x0000000240707824 */ /* 0x000fe200078e00ff */
[-C--:B------:R-:W-:Y:S01]  /*1f70*/  LOP3.LUT R146, R68, R130.reuse, RZ, 0xfc, !PT ;  /* 0x0000008244927212 */ /* 0x080fe200078efcff */
[C---:B------:R-:W-:Y:S01]  /*1f80*/  HMMA.16816.F32.BF16 R72, R20.reuse, R74, R56 ;  /* 0x0000004a1448723c */ /* 0x040fe20000041838 */
[----:B------:R-:W-:Y:S01]  /*1f90*/  IMAD.WIDE R64, R127, 0x2, RZ ;  /* 0x000000027f407825 */ /* 0x000fe200078e02ff */
[-C--:B------:R-:W-:Y:S01]  /*1fa0*/  LOP3.LUT R68, R69, R131.reuse, RZ, 0xfc, !PT ;  /* 0x0000008345447212 */ /* 0x080fe200078efcff */
[----:B------:R-:W4:Y:S01]  /*1fb0*/  LDSM.16.M88.4 R56, [R112] ;  /* 0x000000007038783b */ /* 0x000f220000000200 */
[----:B------:R-:W-:Y:S01]  /*1fc0*/  IADD3 R146, P6, R146, c[0x0][0x168], RZ ;  /* 0x00005a0092927a10 */ /* 0x000fe20007fde0ff */
[----:B------:R-:W-:Y:S01]  /*1fd0*/  IMAD.WIDE R126, R126, 0x2, RZ ;  /* 0x000000027e7e7825 */ /* 0x000fe200078e02ff */
[-C--:B------:R-:W-:Y:S02]  /*1fe0*/  LOP3.LUT R144, R64, R130.reuse, RZ, 0xfc, !PT ;  /* 0x0000008240907212 */ /* 0x080fe400078efcff */
[----:B------:R-:W-:Y:S01]  /*1ff0*/  HMMA.16816.F32.BF16 R92, R20, R86, R92 ;  /* 0x00000056145c723c */ /* 0x000fe2000004185c */
[----:B------:R-:W-:Y:S01]  /*2000*/  LOP3.LUT R69, R65, R131, RZ, 0xfc, !PT ;  /* 0x0000008341457212 */ /* 0x000fe200078efcff */
[----:B------:R-:W-:Y:S01]  /*2010*/  IMAD.WIDE R64, R125, 0x2, RZ ;  /* 0x000000027d407825 */ /* 0x000fe200078e02ff */
[----:B------:R-:W-:-:S02]  /*2020*/  LOP3.LUT R142, R126, R130, RZ, 0xfc, !PT ;  /* 0x000000827e8e7212 */ /* 0x000fc400078efcff */
[----:B------:R-:W-:Y:S02]  /*2030*/  IADD3 R144, P5, R144, c[0x0][0x168], RZ ;  /* 0x00005a0090907a10 */ /* 0x000fe40007fbe0ff */
[-C--:B------:R-:W-:Y:S01]  /*2040*/  LOP3.LUT R138, R64, R130.reuse, RZ, 0xfc, !PT ;  /* 0x00000082408a7212 */ /* 0x080fe200078efcff */
[----:B------:R-:W-:Y:S01]  /*2050*/  HMMA.16816.F32.BF16 R36, R20, R82, R36 ;  /* 0x000000521424723c */ /* 0x000fe20000041824 */
[-C--:B------:R-:W-:Y:S01]  /*2060*/  LOP3.LUT R81, R65, R131.reuse, RZ, 0xfc, !PT ;  /* 0x0000008341517212 */ /* 0x080fe200078efcff */
[----:B------:R-:W-:Y:S01]  /*2070*/  IMAD.WIDE R64, R122, 0x2, RZ ;  /* 0x000000027a407825 */ /* 0x000fe200078e02ff */
[----:B------:R-:W-:Y:S02]  /*2080*/  IADD3.X R147, R68, c[0x0][0x16c], RZ, P6, !PT ;  /* 0x00005b0044937a10 */ /* 0x000fe400037fe4ff */
[-C--:B------:R-:W-:Y:S02]  /*2090*/  LOP3.LUT R70, R127, R131.reuse, RZ, 0xfc, !PT ;  /* 0x000000837f467212 */ /* 0x080fe400078efcff */
[----:B------:R-:W-:Y:S01]  /*20a0*/  LOP3.LUT R134, R64, R130, RZ, 0xfc, !PT ;  /* 0x0000008240867212 */ /* 0x000fe200078efcff */
[----:B-1----:R-:W-:Y:S01]  /*20b0*/  HMMA.16816.F32.BF16 R20, R40, R32, R44 ;  /* 0x000000202814723c */ /* 0x002fe2000004182c */
[----:B------:R-:W-:-:S02]  /*20c0*/  LOP3.LUT R83, R65, R131, RZ, 0xfc, !PT ;  /* 0x0000008341537212 */ /* 0x000fc400078efcff */
[----:B------:R-:W-:Y:S02]  /*20d0*/  IADD3 R142, P4, R142, c[0x0][0x168], RZ ;  /* 0x00005a008e8e7a10 */ /* 0x000fe40007f9e0ff */
[----:B------:R-:W-:Y:S02]  /*20e0*/  IADD3.X R145, R69, c[0x0][0x16c], RZ, P5, !PT ;  /* 0x00005b0045917a10 */ /* 0x000fe40002ffe4ff */
[----:B------:R-:W-:Y:S01]  /*20f0*/  IMAD.WIDE R46, R121, 0x2, RZ ;  /* 0x00000002792e7825 */ /* 0x000fe200078e02ff */
[C---:B--2---:R-:W-:Y:S01]  /*2100*/  HMMA.16816.F32.BF16 R24, R40.reuse, R28, R24 ;  /* 0x0000001c2818723c */ /* 0x044fe20000041818 */
[----:B------:R-:W-:Y:S02]  /*2110*/  IADD3.X R143, R70, c[0x0][0x16c], RZ, P4, !PT ;  /* 0x00005b00468f7a10 */ /* 0x000fe400027fe4ff */
[----:B------:R-:W-:Y:S01]  /*2120*/  IMAD.WIDE R44, R123, 0x2, RZ ;  /* 0x000000027b2c7825 */ /* 0x000fe200078e02ff */
[-C--:B------:R-:W-:Y:S02]  /*2130*/  LOP3.LUT R136, R46, R130.reuse, RZ, 0xfc, !PT ;  /* 0x000000822e887212 */ /* 0x080fe400078efcff */
[-C--:B------:R-:W-:Y:S01]  /*2140*/  LOP3.LUT R82, R47, R131.reuse, RZ, 0xfc, !PT ;  /* 0x000000832f527212 */ /* 0x080fe200078efcff */
[----:B------:R-:W-:Y:S01]  /*2150*/  IMAD.WIDE R46, R119, 0x2, RZ ;  /* 0x00000002772e7825 */ /* 0x000fe200078e02ff */
[-C--:B------:R-:W-:Y:S01]  /*2160*/  LOP3.LUT R132, R44, R130.reuse, RZ, 0xfc, !PT ;  /* 0x000000822c847212 */ /* 0x080fe200078efcff */
[----:B---3--:R-:W-:Y:S01]  /*2170*/  HMMA.16816.F32.BF16 R48, R40, R52, R48 ;  /* 0x000000342830723c */ /* 0x008fe20000041830 */
[----:B------:R-:W-:Y:S01]  /*2180*/  LOP3.LUT R85, R45, R131, RZ, 0xfc, !PT ;  /* 0x000000832d557212 */ /* 0x000fe200078efcff */
[----:B------:R-:W-:Y:S01]  /*2190*/  IMAD.WIDE R44, R117, 0x2, RZ ;  /* 0x00000002752c7825 */ /* 0x000fe200078e02ff */
[----:B------:R-:W-:-:S02]  /*21a0*/  LOP3.LUT R84, R46, R130, RZ, 0xfc, !PT ;  /* 0x000000822e547212 */ /* 0x000fc400078efcff */
[-C--:B------:R-:W-:Y:S01]  /*21b0*/  LOP3.LUT R46, R47, R131.reuse, RZ, 0xfc, !PT ;  /* 0x000000832f2e7212 */ /* 0x080fe200078efcff */
[----:B------:R-:W-:Y:S01]  /*21c0*/  IMAD.WIDE R120, R120, 0x2, RZ ;  /* 0x0000000278787825 */ /* 0x000fe200078e02ff */
[-C--:B------:R-:W-:Y:S01]  /*21d0*/  LOP3.LUT R126, R44, R130.reuse, RZ, 0xfc, !PT ;  /* 0x000000822c7e7212 */ /* 0x080fe200078efcff */
[----:B----4-:R-:W-:Y:S01]  /*21e0*/  HMMA.16816.F32.BF16 R64, R40, R60, R100 ;  /* 0x0000003c2840723c */ /* 0x010fe20000041864 */
[----:B------:R-:W-:Y:S01]  /*21f0*/  LOP3.LUT R47, R45, R131, RZ, 0xfc, !PT ;  /* 0x000000832d2f7212 */ /* 0x000fe200078efcff */
[----:B------:R-:W-:Y:S01]  /*2200*/  IMAD.WIDE R44, R115, 0x2, RZ ;  /* 0x00000002732c7825 */ /* 0x000fe200078e02ff */
[-C--:B------:R-:W-:Y:S02]  /*2210*/  LOP3.LUT R129, R120, R130.reuse, RZ, 0xfc, !PT ;  /* 0x0000008278817212 */ /* 0x080fe400078efcff */
[----:B------:R-:W-:Y:S01]  /*2220*/  IADD3 R136, P1, R136, c[0x0][0x168], RZ ;  /* 0x00005a0088887a10 */ /* 0x000fe20007f3e0ff */
[----:B------:R-:W-:Y:S01]  /*2230*/  IMAD.WIDE R118, R118, 0x2, RZ ;  /* 0x0000000276767825 */ /* 0x000fe200078e02ff */
[----:B------:R-:W-:Y:S01]  /*2240*/  IADD3 R132, P6, R132, c[0x0][0x168], RZ ;  /* 0x00005a0084847a10 */ /* 0x000fe20007fde0ff */
[----:B------:R-:W-:Y:S01]  /*2250*/  HMMA.16816.F32.BF16 R36, R56, R28, R36 ;  /* 0x0000001c3824723c */ /* 0x000fe20000041824 */
[-C--:B------:R-:W-:Y:S01]  /*2260*/  LOP3.LUT R120, R44, R130.reuse, RZ, 0xfc, !PT ;  /* 0x000000822c787212 */ /* 0x080fe200078efcff */
[----:B------:R-:W-:Y:S01]  /*2270*/  IMAD.WIDE R40, R114, 0x2, RZ ;  /* 0x0000000272287825 */ /* 0x000fe200078e02ff */
[----:B------:R-:W-:-:S02]  /*2280*/  LOP3.LUT R124, R118, R130, RZ, 0xfc, !PT ;  /* 0x00000082767c7212 */ /* 0x000fc400078efcff */
[-C--:B------:R-:W-:Y:S01]  /*2290*/  LOP3.LUT R121, R121, R131.reuse, RZ, 0xfc, !PT ;  /* 0x0000008379797212 */ /* 0x080fe200078efcff */
[----:B------:R-:W-:Y:S01]  /*22a0*/  IMAD.WIDE R116, R116, 0x2, RZ ;  /* 0x0000000274747825 */ /* 0x000fe200078e02ff */
[-C--:B------:R-:W-:Y:S01]  /*22b0*/  LOP3.LUT R122, R40, R130.reuse, RZ, 0xfc, !PT ;  /* 0x00000082287a7212 */ /* 0x080fe200078efcff */
[C---:B------:R-:W-:Y:S01]  /*22c0*/  HMMA.16816.F32.BF16 R76, R56.reuse, R52, R76 ;  /* 0x00000034384c723c */ /* 0x040fe2000004184c */
[-C--:B------:R-:W-:Y:S01]  /*22d0*/  LOP3.LUT R86, R41, R131.reuse, RZ, 0xfc, !PT ;  /* 0x0000008329567212 */ /* 0x080fe200078efcff */
[----:B------:R-:W-:Y:S01]  /*22e0*/  IMAD.SHL.U32 R114, R128, 0x2, RZ ;  /* 0x0000000280727824 */ /* 0x000fe200078e00ff */
[----:B------:R-:W-:Y:S02]  /*22f0*/  LOP3.LUT R118, R116, R130, RZ, 0xfc, !PT ;  /* 0x0000008274767212 */ /* 0x000fe400078efcff */
[----:B------:R-:W-:Y:S02]  /*2300*/  LOP3.LUT R44, R45, R131, RZ, 0xfc, !PT ;  /* 0x000000832d2c7212 */ /* 0x000fe400078efcff */
[----:B------:R-:W-:Y:S01]  /*2310*/  IADD3.X R137, R82, c[0x0][0x16c], RZ, P1, !PT ;  /* 0x00005b0052897a10 */ /* 0x000fe20000ffe4ff */
[----:B------:R-:W-:Y:S01]  /*2320*/  HMMA.16816.F32.BF16 R40, R56, R32, R92 ;  /* 0x000000203828723c */ /* 0x000fe2000004185c */
[----:B------:R-:W-:-:S02]  /*2330*/  IADD3.X R133, R85, c[0x0][0x16c], RZ, P6, !PT ;  /* 0x00005b0055857a10 */ /* 0x000fc400037fe4ff */
[----:B------:R-:W-:Y:S02]  /*2340*/  IADD3 R128, P5, R129, c[0x0][0x160], RZ ;  /* 0x0000580081807a10 */ /* 0x000fe40007fbe0ff */
[----:B------:R-:W-:Y:S02]  /*2350*/  IADD3 R138, P2, R138, c[0x0][0x168], RZ ;  /* 0x00005a008a8a7a10 */ /* 0x000fe40007f5e0ff */
[----:B------:R-:W-:Y:S01]  /*2360*/  IMAD.WIDE R32, R113, 0x2, RZ ;  /* 0x0000000271207825 */ /* 0x000fe200078e02ff */
[----:B------:R-:W-:Y:S01]  /*2370*/  IADD3 R134, P0, R134, c[0x0][0x168], RZ ;  /* 0x00005a0086867a10 */ /* 0x000fe20007f1e0ff */
[----:B------:R-:W-:Y:S01]  /*2380*/  HMMA.16816.F32.BF16 R72, R56, R60, R72 ;  /* 0x0000003c3848723c */ /* 0x000fe20000041848 */
[----:B------:R-:W-:Y:S01]  /*2390*/  IADD3 R126, P4, R126, c[0x0][0x160], RZ ;  /* 0x000058007e7e7a10 */ /* 0x000fe20007f9e0ff */
[----:B------:R-:W-:Y:S01]  /*23a0*/  IMAD.SHL.U32 R113, R71, 0x2, RZ ;  /* 0x0000000247717824 */ /* 0x000fe200078e00ff */
[----:B------:R-:W-:Y:S02]  /*23b0*/  LOP3.LUT R116, R32, R130, RZ, 0xfc, !PT ;  /* 0x0000008220747212 */ /* 0x000fe400078efcff */
[----:B------:R-:W-:-:S02]  /*23c0*/  IADD3 R130, P6, R84, c[0x0][0x160], RZ ;  /* 0x0000580054827a10 */ /* 0x000fc40007fde0ff */
[----:B------:R-:W-:Y:S02]  /*23d0*/  IADD3 R120, P1, R120, c[0x0][0x160], RZ ;  /* 0x0000580078787a10 */ /* 0x000fe40007f3e0ff */
[-C--:B------:R-:W-:Y:S02]  /*23e0*/  LOP3.LUT R119, R119, R131.reuse, RZ, 0xfc, !PT ;  /* 0x0000008377777212 */ /* 0x080fe400078efcff */
[-C--:B------:R-:W-:Y:S02]  /*23f0*/  LOP3.LUT R117, R117, R131.reuse, RZ, 0xfc, !PT ;  /* 0x0000008375757212 */ /* 0x080fe400078efcff */
[----:B------:R-:W-:Y:S02]  /*2400*/  LOP3.LUT R32, R33, R131, RZ, 0xfc, !PT ;  /* 0x0000008321207212 */ /* 0x000fe400078efcff */
[----:B------:R-:W-:Y:S02]  /*2410*/  IADD3.X R129, R121, c[0x0][0x164], RZ, P5, !PT ;  /* 0x0000590079817a10 */ /* 0x000fe40002ffe4ff */
[----:B------:R-:W-:-:S02]  /*2420*/  IADD3.X R139, R81, c[0x0][0x16c], RZ, P2, !PT ;  /* 0x00005b00518b7a10 */ /* 0x000fc400017fe4ff */
[----:B------:R-:W-:Y:S02]  /*2430*/  IADD3.X R135, R83, c[0x0][0x16c], RZ, P0, !PT ;  /* 0x00005b0053877a10 */ /* 0x000fe400007fe4ff */
[----:B------:R-:W-:Y:S01]  /*2440*/  IADD3.X R131, R46, c[0x0][0x164], RZ, P6, !PT ;  /* 0x000059002e837a10 */ /* 0x000fe200037fe4ff */
[----:B------:R-:W1:Y:S01]  /*2450*/  LDSM.16.M88.4 R80, [R114] ;  /* 0x000000007250783b */ /* 0x000e620000000200 */
[----:B------:R-:W-:Y:S02]  /*2460*/  IADD3.X R127, R47, c[0x0][0x164], RZ, P4, !PT ;  /* 0x000059002f7f7a10 */ /* 0x000fe400027fe4ff */
[----:B------:R-:W-:Y:S02]  /*2470*/  IADD3.X R121, R44, c[0x0][0x164], RZ, P1, !PT ;  /* 0x000059002c797a10 */ /* 0x000fe40000ffe4ff */
[----:B------:R-:W2:Y:S01]  /*2480*/  LDSM.16.M88.4 R44, [R113] ;  /* 0x00000000712c783b */ /* 0x000ea20000000200 */
[----:B------:R-:W-:Y:S02]  /*2490*/  IADD3 R124, P3, R124, c[0x0][0x160], RZ ;  /* 0x000058007c7c7a10 */ /* 0x000fe40007f7e0ff */
[----:B------:R-:W-:Y:S01]  /*24a0*/  IADD3 R118, P0, R118, c[0x0][0x160], RZ ;  /* 0x0000580076767a10 */ /* 0x000fe20007f1e0ff */
[----:B------:R-:W-:Y:S01]  /*24b0*/  BAR.SYNC.DEFER_BLOCKING 0x0 ;  /* 0x0000000000007b1d */ /* 0x000fe20000010000 */
[----:B------:R-:W-:-:S02]  /*24c0*/  IADD3 R116, P6, R116, c[0x0][0x160], RZ ;  /* 0x0000580074747a10 */ /* 0x000fc40007fde0ff */
[----:B------:R-:W-:Y:S02]  /*24d0*/  IADD3.X R125, R119, c[0x0][0x164], RZ, P3, !PT ;  /* 0x00005900777d7a10 */ /* 0x000fe40001ffe4ff */
[----:B------:R-:W-:Y:S02]  /*24e0*/  IADD3 R122, P2, R122, c[0x0][0x160], RZ ;  /* 0x000058007a7a7a10 */ /* 0x000fe40007f5e0ff */
[----:B------:R-:W-:Y:S02]  /*24f0*/  IADD3.X R119, R117, c[0x0][0x164], RZ, P0, !PT ;  /* 0x0000590075777a10 */ /* 0x000fe400007fe4ff */
[----:B------:R-:W-:Y:S02]  /*2500*/  IADD3.X R117, R32, c[0x0][0x164], RZ, P6, !PT ;  /* 0x0000590020757a10 */ /* 0x000fe400037fe4ff */
[----:B------:R-:W-:-:S03]  /*2510*/  IADD3.X R123, R86, c[0x0][0x164], RZ, P2, !PT ;  /* 0x00005900567b7a10 */ /* 0x000fc600017fe4ff */
[----:B------:R-:W-:Y:S01]  /*2520*/  @!PT LDS RZ, [RZ] ;  /* 0x00000000fffff984 */ /* 0x000fe20000000800 */
[----:B------:R-:W-:Y:S01]  /*2530*/  @!PT LDS RZ, [RZ] ;  /* 0x00000000fffff984 */ /* 0x000fe20000000800 */
[----:B------:R-:W-:Y:S01]  /*2540*/  @!PT LDS RZ, [RZ] ;  /* 0x00000000fffff984 */ /* 0x000fe20000000800 */
[----:B------:R3:W-:Y:S04]  /*2550*/  LDGSTS.E.BYPASS.128 [R10], [R116.64+0x400] ;  /* 0x00000400740a7fae */ /* 0x0007e8000b901c44 */
[----:B------:R4:W-:Y:S01]  /*2560*/  LDGSTS.E.BYPASS.128 [R10+0x800], [R118.64+0x400] ;  /* 0x00800400760a7fae */ /* 0x0009e2000b901c44 */
[C---:B-1----:R-:W-:Y:S03]  /*2570*/  HMMA.16816.F32.BF16 R68, R80.reuse, R30, R24 ;  /* 0x0000001e5044723c */ /* 0x042fe60000041818 */
[----:B------:R1:W-:Y:S04]  /*2580*/  LDGSTS.E.BYPASS.128 [R10+0x1000], [R120.64+0x400] ;  /* 0x01000400780a7fae */ /* 0x0003e8000b901c44 */
[----:B------:R1:W-:Y:S01]  /*2590*/  LDGSTS.E.BYPASS.128 [R10+0x1800], [R122.64+0x400] ;  /* 0x018004007a0a7fae */ /* 0x0003e2000b901c44 */
[----:B------:R-:W-:Y:S03]  /*25a0*/  HMMA.16816.F32.BF16 R92, R80, R34, R20 ;  /* 0x00000022505c723c */ /* 0x000fe60000041814 */
[----:B------:R1:W-:Y:S04]  /*25b0*/  LDGSTS.E.BYPASS.128 [R10+0x2000], [R124.64+0x400] ;  /* 0x020004007c0a7fae */ /* 0x0003e8000b901c44 */
[----:B------:R1:W-:Y:S01]  /*25c0*/  LDGSTS.E.BYPASS.128 [R10+0x2800], [R126.64+0x400] ;  /* 0x028004007e0a7fae */ /* 0x0003e2000b901c44 */
[----:B--2---:R-:W-:Y:S03]  /*25d0*/  HMMA.16816.F32.BF16 R24, R44, R30, R36 ;  /* 0x0000001e2c18723c */ /* 0x004fe60000041824 */
[----:B------:R2:W-:Y:S04]  /*25e0*/  LDGSTS.E.BYPASS.128 [R10+0x3000], [R128.64+0x400] ;  /* 0x03000400800a7fae */ /* 0x0005e8000b901c44 */
[----:B------:R1:W-:Y:S01]  /*25f0*/  LDGSTS.E.BYPASS.128 [R10+0x3800], [R130.64+0x400] ;  /* 0x03800400820a7fae */ /* 0x0003e2000b901c44 */
[----:B------:R-:W-:Y:S03]  /*2600*/  HMMA.16816.F32.BF16 R56, R80, R54, R48 ;  /* 0x000000365038723c */ /* 0x000fe60000041830 */
[----:B------:R-:W0:Y:S04]  /*2610*/  LDGDEPBAR ;  /* 0x00000000000079af */ /* 0x000e280000000000 */
[----:B------:R1:W-:Y:S01]  /*2620*/  LDGSTS.E.BYPASS.128 [R10+0x10000], [R132.64+0x400] ;  /* 0x10000400840a7fae */ /* 0x0003e2000b901c44 */
[C---:B------:R-:W-:Y:S03]  /*2630*/  HMMA.16816.F32.BF16 R32, R44.reuse, R34, R40 ;  /* 0x000000222c20723c */ /* 0x040fe60000041828 */
[----:B------:R1:W-:Y:S04]  /*2640*/  LDGSTS.E.BYPASS.128 [R10+0x10800], [R134.64+0x400] ;  /* 0x10800400860a7fae */ /* 0x0003e8000b901c44 */
[----:B------:R1:W-:Y:S01]  /*2650*/  LDGSTS.E.BYPASS.128 [R10+0x11000], [R136.64+0x400] ;  /* 0x11000400880a7fae */ /* 0x0003e2000b901c44 */
[----:B------:R-:W-:Y:S03]  /*2660*/  HMMA.16816.F32.BF16 R52, R44, R54, R76 ;  /* 0x000000362c34723c */ /* 0x000fe6000004184c */
[----:B------:R1:W-:Y:S04]  /*2670*/  LDGSTS.E.BYPASS.128 [R10+0x11800], [R138.64+0x400] ;  /* 0x118004008a0a7fae */ /* 0x0003e8000b901c44 */
[----:B------:R1:W-:Y:S01]  /*2680*/  LDGSTS.E.BYPASS.128 [R10+0x12000], [R140.64+0x400] ;  /* 0x120004008c0a7fae */ /* 0x0003e2000b901c44 */
[-C--:B------:R-:W-:Y:S03]  /*2690*/  HMMA.16816.F32.BF16 R64, R80, R62.reuse, R64 ;  /* 0x0000003e5040723c */ /* 0x080fe60000041840 */
[----:B------:R1:W-:Y:S04]  /*26a0*/  LDGSTS.E.BYPASS.128 [R10+0x12800], [R142.64+0x400] ;  /* 0x128004008e0a7fae */ /* 0x0003e8000b901c44 */
[----:B------:R1:W-:Y:S01]  /*26b0*/  LDGSTS.E.BYPASS.128 [R10+0x13000], [R144.64+0x400] ;  /* 0x13000400900a7fae */ /* 0x0003e2000b901c44 */
[----:B------:R-:W-:Y:S03]  /*26c0*/  HMMA.16816.F32.BF16 R44, R44, R62, R72 ;  /* 0x0000003e2c2c723c */ /* 0x000fe60000041848 */
[----:B------:R1:W-:Y:S04]  /*26d0*/  LDGSTS.E.BYPASS.128 [R10+0x13800], [R146.64+0x400] ;  /* 0x13800400920a7fae */ /* 0x0003e8000b901c44 */
[----:B------:R-:W0:Y:S01]  /*26e0*/  LDGDEPBAR ;  /* 0x00000000000079af */ /* 0x000e220000000000 */
[----:B------:R-:W-:-:S04]  /*26f0*/  DEPBAR.LE SB0, 0x6 ;  /* 0x000081800000791a */ /* 0x000fc80000000000 */
[----:B------:R-:W-:Y:S06]  /*2700*/  BAR.SYNC.DEFER_BLOCKING 0x0 ;  /* 0x0000000000007b1d */ /* 0x000fec0000010000 */
[----:B------:R-:W-:Y:S04]  /*2710*/  LDSM.16.M88.4 R36, [R12+0x4000] ;  /* 0x004000000c24783b */ /* 0x000fe80000000200 */
[----:B------:R-:W1:Y:S04]  /*2720*/  LDSM.16.M88.4 R20, [R18+0x15000] ;  /* 0x015000001214783b */ /* 0x000e680000000200 */
[----:B------:R-:W2:Y:S04]  /*2730*/  LDSM.16.M88.4 R28, [R13+0x14000] ;  /* 0x014000000d1c783b */ /* 0x000ea80000000200 */
[----:B------:R-:W2:Y:S04]  /*2740*/  LDSM.16.M88.4 R48, [R18+0x16000] ;  /* 0x016000001230783b */ /* 0x000ea80000000200 */
[----:B------:R-:W3:Y:S04]  /*2750*/  LDSM.16.M88.4 R40, [R18+0x17000] ;  /* 0x017000001228783b */ /* 0x000ee80000000200 */
[----:B------:R-:W3:Y:S04]  /*2760*/  LDSM.16.M88.4 R72, [R9+0x4000] ;  /* 0x004000000948783b */ /* 0x000ee80000000200 */
[----:B------:R-:W-:Y:S04]  /*2770*/  LDSM.16.M88.4 R84, [R6+0x15000] ;  /* 0x015000000654783b */ /* 0x000fe80000000200 */
[----:B------:R-:W-:Y:S04]  /*2780*/  LDSM.16.M88.4 R80, [R6+0x16000] ;  /* 0x016000000650783b */ /* 0x000fe80000000200 */
[----:B------:R-:W-:Y:S01]  /*2790*/  LDSM.16.M88.4 R76, [R19+0x16000] ;  /* 0x01600000134c783b */ /* 0x000fe20000000200 */
[C---:B-1----:R-:W-:Y:S03]  /*27a0*/  HMMA.16816.F32.BF16 R60, R36.reuse, R20, R68 ;  /* 0x00000014243c723c */ /* 0x042fe60000041844 */
[----:B------:R-:W1:Y:S05]  /*27b0*/  LDSM.16.M88.4 R68, [R17+0x4000] ;  /* 0x004000001144783b */ /* 0x000e6a0000000200 */
[C---:B--2---:R-:W-:Y:S08]  /*27c0*/  HMMA.16816.F32.BF16 R92, R36.reuse, R28, R92 ;  /* 0x0000001c245c723c */ /* 0x044ff0000004185c */
[C---:B------:R-:W-:Y:S08]  /*27d0*/  HMMA.16816.F32.BF16 R56, R36.reuse, R48, R56 ;  /* 0x000000302438723c */ /* 0x040ff00000041838 */
[----:B---3--:R-:W-:Y:S01]  /*27e0*/  HMMA.16816.F32.BF16 R64, R36, R40, R64 ;  /* 0x000000282440723c */ /* 0x008fe20000041840 */
[----:B------:R-:W2:Y:S07]  /*27f0*/  LDSM.16.M88.4 R36, [R7+0x4000] ;  /* 0x004000000724783b */ /* 0x000eae0000000200 */
[C---:B------:R-:W-:Y:S08]  /*2800*/  HMMA.16816.F32.BF16 R32, R72.reuse, R28, R32 ;  /* 0x0000001c4820723c */ /* 0x040ff00000041820 */
[C---:B------:R-:W-:Y:S08]  /*2810*/  HMMA.16816.F32.BF16 R24, R72.reuse, R20, R24 ;  /* 0x000000144818723c */ /* 0x040ff00000041818 */
[----:B------:R-:W-:Y:S08]  /*2820*/  HMMA.16816.F32.BF16 R44, R72, R40, R44 ;  /* 0x00000028482c723c */ /* 0x000ff0000004182c */
[C---:B-1----:R-:W-:Y:S08]  /*2830*/  HMMA.16816.F32.BF16 R92, R68.reuse, R30, R92 ;  /* 0x0000001e445c723c */ /* 0x042ff0000004185c */
[C---:B------:R-:W-:Y:S08]  /*2840*/  HMMA.16816.F32.BF16 R60, R68.reuse, R22, R60 ;  /* 0x00000016443c723c */ /* 0x040ff0000004183c */
[C---:B------:R-:W-:Y:S08]  /*2850*/  HMMA.16816.F32.BF16 R56, R68.reuse, R50, R56 ;  /* 0x000000324438723c */ /* 0x040ff00000041838 */
[----:B------:R-:W-:Y:S01]  /*2860*/  HMMA.16816.F32.BF16 R64, R68, R42, R64 ;  /* 0x0000002a4440723c */ /* 0x000fe20000041840 */
[----:B------:R-:W-:Y:S07]  /*2870*/  LDSM.16.M88.4 R68, [R6+0x17000] ;  /* 0x017000000644783b */ /* 0x000fee0000000200 */
[C---:B--2---:R-:W-:Y:S01]  /*2880*/  HMMA.16816.F32.BF16 R28, R36.reuse, R30, R32 ;  /* 0x0000001e241c723c */ /* 0x044fe20000041820 */
[----:B------:R-:W1:Y:S07]  /*2890*/  LDSM.16.M88.4 R32, [R16+0x4000] ;  /* 0x004000001020783b */ /* 0x000e6e0000000200 */
[----:B------:R-:W-:Y:S01]  /*28a0*/  HMMA.16816.F32.BF16 R20, R36, R22, R24 ;  /* 0x000000162414723c */ /* 0x000fe20000041818 */
[----:B------:R-:W2:Y:S07]  /*28b0*/  LDSM.16.M88.4 R24, [R15+0x14000] ;  /* 0x014000000f18783b */ /* 0x000eae0000000200 */
[----:B------:R-:W-:Y:S01]  /*28c0*/  HMMA.16816.F32.BF16 R52, R72, R48, R52 ;  /* 0x000000304834723c */ /* 0x000fe20000041834 */
[----:B------:R-:W-:Y:S07]  /*28d0*/  LDSM.16.M88.4 R72, [R112+0x4000] ;  /* 0x004000007048783b */ /* 0x000fee0000000200 */
[----:B------:R-:W-:Y:S01]  /*28e0*/  HMMA.16816.F32.BF16 R40, R36, R42, R44 ;  /* 0x0000002a2428723c */ /* 0x000fe2000004182c */
[----:B------:R-:W3:-:S15]  /*28f0*/  LDSM.16.M88.4 R44, [R0+0x4000] ;  /* 0x00400000002c783b */ /* 0x000ede0000000200 */
[----:B------:R-:W-:Y:S01]  /*2900*/  HMMA.16816.F32.BF16 R48, R36, R50, R52 ;  /* 0x000000322430723c */ /* 0x000fe20000041834 */
[----:B------:R-:W-:Y:S04]  /*2910*/  LDSM.16.M88.4 R36, [R14+0x4000] ;  /* 0x004000000e24783b */ /* 0x000fe80000000200 */
[----:B------:R-:W-:Y:S03]  /*2920*/  LDSM.16.M88.4 R52, [R111+0x16000] ;  /* 0x016000006f34783b */ /* 0x000fe60000000200 */
[C---:B-1----:R-:W-:Y:S08]  /*2930*/  HMMA.16816.F32.BF16 R60, R32.reuse, R84, R60 ;  /* 0x00000054203c723c */ /* 0x042ff0000004183c */
[C---:B--2---:R-:W-:Y:S08]  /*2940*/  HMMA.16816.F32.BF16 R92, R32.reuse, R24, R92 ;  /* 0x00000018205c723c */ /* 0x044ff0000004185c */
[C---:B------:R-:W-:Y:S08]  /*2950*/  HMMA.16816.F32.BF16 R56, R32.reuse, R80, R56 ;  /* 0x000000502038723c */ /* 0x040ff00000041838 */
[----:B------:R-:W-:Y:S01]  /*2960*/  HMMA.16816.F32.BF16 R64, R32, R68, R64 ;  /* 0x000000442040723c */ /* 0x000fe20000041840 */
[----:B------:R-:W1:Y:S07]  /*2970*/  LDSM.16.M88.4 R32, [R11+0x4000] ;  /* 0x004000000b20783b */ /* 0x000e6e0000000200 */
[C---:B---3--:R-:W-:Y:S08]  /*2980*/  HMMA.16816.F32.BF16 R28, R44.reuse, R24, R28 ;  /* 0x000000182c1c723c */ /* 0x048ff0000004181c */
[C---:B------:R-:W-:Y:S08]  /*2990*/  HMMA.16816.F32.BF16 R20, R44.reuse, R84, R20 ;  /* 0x000000542c14723c */ /* 0x040ff00000041814 */
[C---:B------:R-:W-:Y:S08]  /*29a0*/  HMMA.16816.F32.BF16 R40, R44.reuse, R68, R40 ;  /* 0x000000442c28723c */ /* 0x040ff00000041828 */
[----:B------:R-:W-:Y:S01]  /*29b0*/  HMMA.16816.F32.BF16 R48, R44, R80, R48 ;  /* 0x000000502c30723c */ /* 0x000fe20000041830 */
[----:B------:R-:W-:Y:S07]  /*29c0*/  LDSM.16.M88.4 R44, [R19+0x17000] ;  /* 0x01700000132c783b */ /* 0x000fee0000000200 */
[C---:B-1----:R-:W-:Y:S08]  /*29d0*/  HMMA.16816.F32.BF16 R92, R32.reuse, R26, R92 ;  /* 0x0000001a205c723c */ /* 0x042ff0000004185c */
[C---:B------:R-:W-:Y:S08]  /*29e0*/  HMMA.16816.F32.BF16 R60, R32.reuse, R86, R60 ;  /* 0x00000056203c723c */ /* 0x040ff0000004183c */
[C---:B------:R-:W-:Y:S08]  /*29f0*/  HMMA.16816.F32.BF16 R56, R32.reuse, R82, R56 ;  /* 0x000000522038723c */ /* 0x040ff00000041838 */
[----:B------:R-:W-:Y:S01]  /*2a00*/  HMMA.16816.F32.BF16 R64, R32, R70, R64 ;  /* 0x000000462040723c */ /* 0x000fe20000041840 */
[----:B------:R-:W1:Y:S07]  /*2a10*/  LDSM.16.M88.4 R32, [R105+0x4000] ;  /* 0x004000006920783b */ /* 0x000e6e0000000200 */
[C---:B------:R-:W-:Y:S01]  /*2a20*/  HMMA.16816.F32.BF16 R24, R36.reuse, R26, R28 ;  /* 0x0000001a2418723c */ /* 0x040fe2000004181c */
[----:B------:R-:W2:Y:S07]  /*2a30*/  LDSM.16.M88.4 R28, [R104+0x14000] ;  /* 0x01400000681c783b */ /* 0x000eae0000000200 */
[C---:B------:R-:W-:Y:S01]  /*2a40*/  HMMA.16816.F32.BF16 R84, R36.reuse, R86, R20 ;  /* 0x000000562454723c */ /* 0x040fe20000041814 */
[----:B------:R-:W3:Y:S07]  /*2a50*/  LDSM.16.M88.4 R20, [R19+0x15000] ;  /* 0x015000001314783b */ /* 0x000eee0000000200 */
[C---:B------:R-:W-:Y:S01]  /*2a60*/  HMMA.16816.F32.BF16 R68, R36.reuse, R70, R40 ;  /* 0x000000462444723c */ /* 0x040fe20000041828 */
[----:B------:R-:W4:Y:S07]  /*2a70*/  LDSM.16.M88.4 R40, [R106+0x4000] ;  /* 0x004000006a28783b */ /* 0x000f2e0000000200 */
[----:B------:R-:W-:Y:S01]  /*2a80*/  HMMA.16816.F32.BF16 R80, R36, R82, R48 ;  /* 0x000000522450723c */ /* 0x000fe20000041830 */
[----:B------:R-:W-:Y:S04]  /*2a90*/  LDSM.16.M88.4 R36, [R108+0x4000] ;  /* 0x004000006c24783b */ /* 0x000fe80000000200 */
[----:B------:R-:W-:Y:S03]  /*2aa0*/  LDSM.16.M88.4 R48, [R111+0x17000] ;  /* 0x017000006f30783b */ /* 0x000fe60000000200 */
[C---:B-1----:R-:W-:Y:S08]  /*2ab0*/  HMMA.16816.F32.BF16 R56, R32.reuse, R76, R56 ;  /* 0x0000004c2038723c */ /* 0x042ff00000041838 */
[C---:B--2---:R-:W-:Y:S08]  /*2ac0*/  HMMA.16816.F32.BF16 R92, R32.reuse, R28, R92 ;  /* 0x0000001c205c723c */ /* 0x044ff0000004185c */
[C---:B---3--:R-:W-:Y:S08]  /*2ad0*/  HMMA.16816.F32.BF16 R60, R32.reuse, R20, R60 ;  /* 0x00000014203c723c */ /* 0x048ff0000004183c */
[----:B------:R-:W-:Y:S01]  /*2ae0*/  HMMA.16816.F32.BF16 R64, R32, R44, R64 ;  /* 0x0000002c2040723c */ /* 0x000fe20000041840 */
[----:B------:R-:W1:Y:S07]  /*2af0*/  LDSM.16.M88.4 R32, [R107+0x4000] ;  /* 0x004000006b20783b */ /* 0x000e6e0000000200 */
[C---:B----4-:R-:W-:Y:S08]  /*2b00*/  HMMA.16816.F32.BF16 R24, R40.reuse, R28, R24 ;  /* 0x0000001c2818723c */ /* 0x050ff00000041818 */
[C---:B------:R-:W-:Y:S08]  /*2b10*/  HMMA.16816.F32.BF16 R84, R40.reuse, R20, R84 ;  /* 0x000000142854723c */ /* 0x040ff00000041854 */
[C---:B------:R-:W-:Y:S08]  /*2b20*/  HMMA.16816.F32.BF16 R80, R40.reuse, R76, R80 ;  /* 0x0000004c2850723c */ /* 0x040ff00000041850 */
[----:B------:R-:W-:Y:S01]  /*2b30*/  HMMA.16816.F32.BF16 R68, R40, R44, R68 ;  /* 0x0000002c2844723c */ /* 0x000fe20000041844 */
[----:B------:R-:W2:Y:S07]  /*2b40*/  LDSM.16.M88.4 R40, [R110+0x4000] ;  /* 0x004000006e28783b */ /* 0x000eae0000000200 */
[C---:B-1----:R-:W-:Y:S08]  /*2b50*/  HMMA.16816.F32.BF16 R92, R32.reuse, R30, R92 ;  /* 0x0000001e205c723c */ /* 0x042ff0000004185c */
[C---:B------:R-:W-:Y:S08]  /*2b60*/  HMMA.16816.F32.BF16 R60, R32.reuse, R22, R60 ;  /* 0x00000016203c723c */ /* 0x040ff0000004183c */
[C---:B------:R-:W-:Y:S08]  /*2b70*/  HMMA.16816.F32.BF16 R56, R32.reuse, R78, R56 ;  /* 0x0000004e2038723c */ /* 0x040ff00000041838 */
[----:B------:R-:W-:Y:S01]  /*2b80*/  HMMA.16816.F32.BF16 R64, R32, R46, R64 ;  /* 0x0000002e2040723c */ /* 0x000fe20000041840 */
[----:B------:R-:W1:Y:S07]  /*2b90*/  LDSM.16.M88.4 R32, [R109+0x14000] ;  /* 0x014000006d20783b */ /* 0x000e6e0000000200 */
[C---:B------:R-:W-:Y:S01]  /*2ba0*/  HMMA.16816.F32.BF16 R28, R36.reuse, R30, R24 ;  /* 0x0000001e241c723c */ /* 0x040fe20000041818 */
[----:B------:R-:W3:Y:S07]  /*2bb0*/  LDSM.16.M88.4 R24, [R111+0x15000] ;  /* 0x015000006f18783b */ /* 0x000eee0000000200 */
[C---:B------:R-:W-:Y:S08]  /*2bc0*/  HMMA.16816.F32.BF16 R20, R36.reuse, R22, R84 ;  /* 0x000000162414723c */ /* 0x040ff00000041854 */
[C---:B------:R-:W-:Y:S08]  /*2bd0*/  HMMA.16816.F32.BF16 R76, R36.reuse, R78, R80 ;  /* 0x0000004e244c723c */ /* 0x040ff00000041850 */
[----:B------:R-:W-:Y:S01]  /*2be0*/  HMMA.16816.F32.BF16 R36, R36, R46, R68 ;  /* 0x0000002e2424723c */ /* 0x000fe20000041844 */
[----:B------:R-:W-:Y:S07]  /*2bf0*/  LDSM.16.M88.4 R68, [R113+0x4000] ;  /* 0x004000007144783b */ /* 0x000fee0000000200 */
[C---:B--2---:R-:W-:Y:S08]  /*2c00*/  HMMA.16816.F32.BF16 R56, R40.reuse, R52, R56 ;  /* 0x000000342838723c */ /* 0x044ff00000041838 */
[C---:B-1----:R-:W-:Y:S08]  /*2c10*/  HMMA.16816.F32.BF16 R92, R40.reuse, R32, R92 ;  /* 0x00000020285c723c */ /* 0x042ff0000004185c */
[C---:B---3--:R-:W-:Y:S08]  /*2c20*/  HMMA.16816.F32.BF16 R60, R40.reuse, R24, R60 ;  /* 0x00000018283c723c */ /* 0x048ff0000004183c */
[----:B------:R-:W-:Y:S01]  /*2c30*/  HMMA.16816.F32.BF16 R64, R40, R48, R64 ;  /* 0x000000302840723c */ /* 0x000fe20000041840 */
[----:B------:R-:W1:Y:S04]  /*2c40*/  LDSM.16.M88.4 R40, [R114+0x4000] ;  /* 0x004000007228783b */ /* 0x000e680000000200 */
[----:B------:R-:W-:Y:S03]  /*2c50*/  BAR.SYNC.DEFER_BLOCKING 0x0 ;  /* 0x0000000000007b1d */ /* 0x000fe60000010000 */
[C---:B------:R-:W-:Y:S08]  /*2c60*/  HMMA.16816.F32.BF16 R28, R72.reuse, R32, R28 ;  /* 0x00000020481c723c */ /* 0x040ff0000004181c */
[C---:B------:R-:W-:Y:S08]  /*2c70*/  HMMA.16816.F32.BF16 R20, R72.reuse, R24, R20 ;  /* 0x000000184814723c */ /* 0x040ff00000041814 */
[C---:B------:R-:W-:Y:S01]  /*2c80*/  HMMA.16816.F32.BF16 R76, R72.reuse, R52, R76 ;  /* 0x00000034484c723c */ /* 0x040fe2000004184c */
[----:B------:R-:W-:Y:S01]  /*2c90*/  @!PT LDS RZ, [RZ] ;  /* 0x00000000fffff984 */ /* 0x000fe20000000800 */
[----:B------:R-:W-:Y:S01]  /*2ca0*/  @!PT LDS RZ, [RZ] ;  /* 0x00000000fffff984 */ /* 0x000fe20000000800 */
[----:B------:R-:W-:Y:S01]  /*2cb0*/  @!PT LDS RZ, [RZ] ;  /* 0x00000000fffff984 */ /* 0x000fe20000000800 */
[----:B------:R2:W-:Y:S07]  /*2cc0*/  LDGSTS.E.BYPASS.128 [R10+0x4000], [R116.64+0x500] ;  /* 0x04000500740a7fae */ /* 0x0005ee000b901c44 */
[----:B------:R-:W-:Y:S01]  /*2cd0*/  HMMA.16816.F32.BF16 R72, R72, R48, R36 ;  /* 0x000000304848723c */ /* 0x000fe20000041824 */
[----:B------:R3:W-:Y:S04]  /*2ce0*/  LDGSTS.E.BYPASS.128 [R10+0x4800], [R118.64+0x500] ;  /* 0x04800500760a7fae */ /* 0x0007e8000b901c44 */
[----:B------:R4:W-:Y:S04]  /*2cf0*/  LDGSTS.E.BYPASS.128 [R10+0x5000], [R120.64+0x500] ;  /* 0x05000500780a7fae */ /* 0x0009e8000b901c44 */
[----:B------:R2:W-:Y:S01]  /*2d00*/  LDGSTS.E.BYPASS.128 [R10+0x5800], [R122.64+0x500] ;  /* 0x058005007a0a7fae */ /* 0x0005e2000b901c44 */
[C---:B-1----:R-:W-:Y:S03]  /*2d10*/  HMMA.16816.F32.BF16 R92, R40.reuse, R34, R92 ;  /* 0x00000022285c723c */ /* 0x042fe6000004185c */
[----:B------:R1:W-:Y:S04]  /*2d20*/  LDGSTS.E.BYPASS.128 [R10+0x6000], [R124.64+0x500] ;  /* 0x060005007c0a7fae */ /* 0x0003e8000b901c44 */
[----:B------:R1:W-:Y:S01]  /*2d30*/  LDGSTS.E.BYPASS.128 [R10+0x6800], [R126.64+0x500] ;  /* 0x068005007e0a7fae */ /* 0x0003e2000b901c44 */
[C---:B------:R-:W-:Y:S03]  /*2d40*/  HMMA.16816.F32.BF16 R60, R40.reuse, R26, R60 ;  /* 0x0000001a283c723c */ /* 0x040fe6000004183c */
[----:B------:R1:W-:Y:S04]  /*2d50*/  LDGSTS.E.BYPASS.128 [R10+0x7000], [R128.64+0x500] ;  /* 0x07000500800a7fae */ /* 0x0003e8000b901c44 */
[----:B------:R1:W-:Y:S01]  /*2d60*/  LDGSTS.E.BYPASS.128 [R10+0x7800], [R130.64+0x500] ;  /* 0x07800500820a7fae */ /* 0x0003e2000b901c44 */
[C---:B------:R-:W-:Y:S03]  /*2d70*/  HMMA.16816.F32.BF16 R56, R40.reuse, R54, R56 ;  /* 0x000000362838723c */ /* 0x040fe60000041838 */
[----:B------:R-:W0:Y:S04]  /*2d80*/  LDGDEPBAR ;  /* 0x00000000000079af */ /* 0x000e280000000000 */
[----:B------:R1:W-:Y:S01]  /*2d90*/  LDGSTS.E.BYPASS.128 [R10+0x14000], [R132.64+0x500] ;  /* 0x14000500840a7fae */ /* 0x0003e2000b901c44 */
[----:B------:R-:W-:Y:S03]  /*2da0*/  HMMA.16816.F32.BF16 R64, R40, R50, R64 ;  /* 0x000000322840723c */ /* 0x000fe60000041840 */
[----:B------:R1:W-:Y:S04]  /*2db0*/  LDGSTS.E.BYPASS.128 [R10+0x14800], [R134.64+0x500] ;  /* 0x14800500860a7fae */ /* 0x0003e8000b901c44 */
[----:B------:R1:W-:Y:S01]  /*2dc0*/  LDGSTS.E.BYPASS.128 [R10+0x15000], [R136.64+0x500] ;  /* 0x15000500880a7fae */ /* 0x0003e2000b901c44 */
[C---:B------:R-:W-:Y:S03]  /*2dd0*/  HMMA.16816.F32.BF16 R32, R68.reuse, R34, R28 ;  /* 0x000000224420723c */ /* 0x040fe6000004181c */
[----:B------:R1:W-:Y:S04]  /*2de0*/  LDGSTS.E.BYPASS.128 [R10+0x15800], [R138.64+0x500] ;  /* 0x158005008a0a7fae */ /* 0x0003e8000b901c44 */
[----:B------:R1:W-:Y:S01]  /*2df0*/  LDGSTS.E.BYPASS.128 [R10+0x16000], [R140.64+0x500] ;  /* 0x160005008c0a7fae */ /* 0x0003e2000b901c44 */
[C---:B------:R-:W-:Y:S03]  /*2e00*/  HMMA.16816.F32.BF16 R24, R68.reuse, R26, R20 ;  /* 0x0000001a4418723c */ /* 0x040fe60000041814 */
[----:B------:R1:W-:Y:S04]  /*2e10*/  LDGSTS.E.BYPASS.128 [R10+0x16800], [R142.64+0x500] ;  /* 0x168005008e0a7fae */ /* 0x0003e8000b901c44 */
[----:B------:R1:W-:Y:S01]  /*2e20*/  LDGSTS.E.BYPASS.128 [R10+0x17000], [R144.64+0x500] ;  /* 0x17000500900a7fae */ /* 0x0003e2000b901c44 */
[C---:B------:R-:W-:Y:S03]  /*2e30*/  HMMA.16816.F32.BF16 R48, R68.reuse, R50, R72 ;  /* 0x000000324430723c */ /* 0x040fe60000041848 */
[----:B------:R1:W-:Y:S04]  /*2e40*/  LDGSTS.E.BYPASS.128 [R10+0x17800], [R146.64+0x500] ;  /* 0x17800500920a7fae */ /* 0x0003e8000b901c44 */
[----:B------:R-:W0:Y:S01]  /*2e50*/  LDGDEPBAR ;  /* 0x00000000000079af */ /* 0x000e220000000000 */
[----:B------:R-:W-:Y:S01]  /*2e60*/  HMMA.16816.F32.BF16 R52, R68, R54, R76 ;  /* 0x000000364434723c */ /* 0x000fe2000004184c */
        /* <DEDUP_REMOVED lines=8> */
[----:B------:R-:W3:Y:S04]  /*2ef0*/  LDSM.16.M88.4 R68, [R17+0x8000] ;  /* 0x008000001144783b */ /* 0x000ee80000000200 */
[----:B------:R-:W-:Y:S04]  /*2f00*/  LDSM.16.M88.4 R84, [R6+0x19000] ;  /* 0x019000000654783b */ /* 0x000fe80000000200 */
[----:B------:R-:W-:Y:S04]  /*2f10*/  LDSM.16.M88.4 R80, [R6+0x1a000] ;  /* 0x01a000000650783b */ /* 0x000fe80000000200 */
[----:B------:R-:W-:Y:S01]  /*2f20*/  LDSM.16.M88.4 R76, [R111+0x1a000] ;  /* 0x01a000006f4c783b */ /* 0x000fe20000000200 */
[C---:B-1----:R-:W-:Y:S08]  /*2f30*/  HMMA.16816.F32.BF16 R92, R36.reuse, R28, R92 ;  /* 0x0000001c245c723c */ /* 0x042ff0000004185c */
[C---:B--2---:R-:W-:Y:S08]  /*2f40*/  HMMA.16816.F32.BF16 R60, R36.reuse, R20, R60 ;  /* 0x00000014243c723c */ /* 0x044ff0000004183c */
[C---:B------:R-:W-:Y:S08]  /*2f50*/  HMMA.16816.F32.BF16 R56, R36.reuse, R44, R56 ;  /* 0x0000002c2438723c */ /* 0x040ff00000041838 */
[----:B---3--:R-:W-:Y:S01]  /*2f60*/  HMMA.16816.F32.BF16 R64, R36, R40, R64 ;  /* 0x000000282440723c */ /* 0x008fe20000041840 */
[----:B------:R-:W1:Y:S07]  /*2f70*/  LDSM.16.M88.4 R36, [R7+0x8000] ;  /* 0x008000000724783b */ /* 0x000e6e0000000200 */
[C---:B------:R-:W-:Y:S08]  /*2f80*/  HMMA.16816.F32.BF16 R32, R72.reuse, R28, R32 ;  /* 0x0000001c4820723c */ /* 0x040ff00000041820 */
[C---:B------:R-:W-:Y:S08]  /*2f90*/  HMMA.16816.F32.BF16 R24, R72.reuse, R20, R24 ;  /* 0x000000144818723c */ /* 0x040ff00000041818 */
[----:B------:R-:W-:Y:S08]  /*2fa0*/  HMMA.16816.F32.BF16 R48, R72, R40, R48 ;  /* 0x000000284830723c */ /* 0x000ff00000041830 */
[C---:B------:R-:W-:Y:S08]  /*2fb0*/  HMMA.16816.F32.BF16 R92, R68.reuse, R30, R92 ;  /* 0x0000001e445c723c */ /* 0x040ff0000004185c */
[----:B------:R-:W-:Y:S08]  /*2fc0*/  HMMA.16816.F32.BF16 R60, R68, R22, R60 ;  /* 0x00000016443c723c */ /* 0x000ff0000004183c */
[----:B------:R-:W-:Y:S01]  /*2fd0*/  HMMA.16816.F32.BF16 R52, R72, R44, R52 ;  /* 0x0000002c4834723c */ /* 0x000fe20000041834 */
[----:B------:R-:W-:Y:S07]  /*2fe0*/  LDSM.16.M88.4 R72, [R6+0x1b000] ;  /* 0x01b000000648783b */ /* 0x000fee0000000200 */
[C---:B-1----:R-:W-:Y:S01]  /*2ff0*/  HMMA.16816.F32.BF16 R28, R36.reuse, R30, R32 ;  /* 0x0000001e241c723c */ /* 0x042fe20000041820 */
[----:B------:R-:W1:Y:S07]  /*3000*/  LDSM.16.M88.4 R32, [R16+0x8000] ;  /* 0x008000001020783b */ /* 0x000e6e0000000200 */
[----:B------:R-:W-:Y:S01]  /*3010*/  HMMA.16816.F32.BF16 R20, R36, R22, R24 ;  /* 0x000000162414723c */ /* 0x000fe20000041818 */
[----:B------:R-:W2:Y:S07]  /*3020*/  LDSM.16.M88.4 R24, [R15+0x18000] ;  /* 0x018000000f18783b */ /* 0x000eae0000000200 */
[C---:B------:R-:W-:Y:S08]  /*3030*/  HMMA.16816.F32.BF16 R56, R68.reuse, R46, R56 ;  /* 0x0000002e4438723c */ /* 0x040ff00000041838 */
[-C--:B------:R-:W-:Y:S01]  /*3040*/  HMMA.16816.F32.BF16 R64, R68, R42.reuse, R64 ;  /* 0x0000002a4440723c */ /* 0x080fe20000041840 */
[----:B------:R-:W-:Y:S07]  /*3050*/  LDSM.16.M88.4 R68, [R19+0x1b000] ;  /* 0x01b000001344783b */ /* 0x000fee0000000200 */
[C---:B------:R-:W-:Y:S01]  /*3060*/  HMMA.16816.F32.BF16 R40, R36.reuse, R42, R48 ;  /* 0x0000002a2428723c */ /* 0x040fe20000041830 */
[----:B------:R-:W3:Y:S07]  /*3070*/  LDSM.16.M88.4 R48, [R0+0x8000] ;  /* 0x008000000030783b */ /* 0x000eee0000000200 */
        /* <DEDUP_REMOVED lines=17> */
[----:B------:R-:W-:Y:S07]  /*3190*/  LDSM.16.M88.4 R32, [R104+0x18000] ;  /* 0x018000006820783b */ /* 0x000fee0000000200 */
[C---:B------:R-:W-:Y:S01]  /*31a0*/  HMMA.16816.F32.BF16 R24, R36.reuse, R26, R28 ;  /* 0x0000001a2418723c */ /* 0x040fe2000004181c */
[----:B------:R-:W1:Y:S07]  /*31b0*/  LDSM.16.M88.4 R28, [R105+0x8000] ;  /* 0x00800000691c783b */ /* 0x000e6e0000000200 */
[C---:B------:R-:W-:Y:S01]  /*31c0*/  HMMA.16816.F32.BF16 R84, R36.reuse, R86, R20 ;  /* 0x000000562454723c */ /* 0x040fe20000041814 */
[----:B------:R-:W2:Y:S07]  /*31d0*/  LDSM.16.M88.4 R20, [R19+0x19000] ;  /* 0x019000001314783b */ /* 0x000eae0000000200 */
[C---:B------:R-:W-:Y:S01]  /*31e0*/  HMMA.16816.F32.BF16 R80, R36.reuse, R82, R44 ;  /* 0x000000522450723c */ /* 0x040fe2000004182c */
[----:B------:R-:W-:Y:S07]  /*31f0*/  LDSM.16.M88.4 R44, [R108+0x8000] ;  /* 0x008000006c2c783b */ /* 0x000fee0000000200 */
[----:B------:R-:W-:Y:S01]  /*3200*/  HMMA.16816.F32.BF16 R72, R36, R74, R40 ;  /* 0x0000004a2448723c */ /* 0x000fe20000041828 */
[----:B------:R-:W3:Y:S04]  /*3210*/  LDSM.16.M88.4 R36, [R106+0x8000] ;  /* 0x008000006a24783b */ /* 0x000ee80000000200 */
        /* <DEDUP_REMOVED lines=21> */
[----:B------:R-:W4:Y:S07]  /*3370*/  LDSM.16.M88.4 R68, [R114+0x8000] ;  /* 0x008000007244783b */ /* 0x000f2e0000000200 */
        /* <DEDUP_REMOVED lines=12> */
[----:B------:R2:W-:Y:S07]  /*3440*/  LDGSTS.E.BYPASS.128 [R10+0x8000], [R116.64+0x600], !PT ;  /* 0x08000600740a7fae */ /* 0x0005ee000f901c44 */
[----:B------:R-:W-:Y:S01]  /*3450*/  HMMA.16816.F32.BF16 R40, R40, R52, R44 ;  /* 0x000000342828723c */ /* 0x000fe2000004182c */
[----:B------:R3:W-:Y:S04]  /*3460*/  LDGSTS.E.BYPASS.128 [R10+0x8800], [R118.64+0x600], !PT ;  /* 0x08800600760a7fae */ /* 0x0007e8000f901c44 */
[----:B------:R1:W-:Y:S03]  /*3470*/  LDGSTS.E.BYPASS.128 [R10+0x9000], [R120.64+0x600], !PT ;  /* 0x09000600780a7fae */ /* 0x0003e6000f901c44 */
[C---:B----4-:R-:W-:Y:S01]  /*3480*/  HMMA.16816.F32.BF16 R92, R68.reuse, R30, R92 ;  /* 0x0000001e445c723c */ /* 0x050fe2000004185c */
[----:B------:R4:W-:Y:S04]  /*3490*/  LDGSTS.E.BYPASS.128 [R10+0x9800], [R122.64+0x600], !PT ;  /* 0x098006007a0a7fae */ /* 0x0009e8000f901c44 */
[----:B------:R1:W-:Y:S03]  /*34a0*/  LDGSTS.E.BYPASS.128 [R10+0xa000], [R124.64+0x600], !PT ;  /* 0x0a0006007c0a7fae */ /* 0x0003e6000f901c44 */
[C---:B------:R-:W-:Y:S01]  /*34b0*/  HMMA.16816.F32.BF16 R60, R68.reuse, R26, R60 ;  /* 0x0000001a443c723c */ /* 0x040fe2000004183c */
[----:B------:R1:W-:Y:S04]  /*34c0*/  LDGSTS.E.BYPASS.128 [R10+0xa800], [R126.64+0x600], !PT ;  /* 0x0a8006007e0a7fae */ /* 0x0003e8000f901c44 */
[----:B------:R1:W-:Y:S03]  /*34d0*/  LDGSTS.E.BYPASS.128 [R10+0xb000], [R128.64+0x600], !PT ;  /* 0x0b000600800a7fae */ /* 0x0003e6000f901c44 */
[C---:B------:R-:W-:Y:S01]  /*34e0*/  HMMA.16816.F32.BF16 R56, R68.reuse, R78, R56 ;  /* 0x0000004e4438723c */ /* 0x040fe20000041838 */
[----:B------:R1:W-:Y:S04]  /*34f0*/  LDGSTS.E.BYPASS.128 [R10+0xb800], [R130.64+0x600], !PT ;  /* 0x0b800600820a7fae */ /* 0x0003e8000f901c44 */
[----:B------:R-:W0:Y:S03]  /*3500*/  LDGDEPBAR ;  /* 0x00000000000079af */ /* 0x000e260000000000 */
[----:B------:R-:W-:Y:S01]  /*3510*/  HMMA.16816.F32.BF16 R64, R68, R54, R64 ;  /* 0x000000364440723c */ /* 0x000fe20000041840 */
[----:B------:R2:W-:Y:S04]  /*3520*/  LDGSTS.E.BYPASS.128 [R10+0x18000], [R132.64+0x600], !PT ;  /* 0x18000600840a7fae */ /* 0x0005e8000f901c44 */
[----:B------:R2:W-:Y:S03]  /*3530*/  LDGSTS.E.BYPASS.128 [R10+0x18800], [R134.64+0x600], !PT ;  /* 0x18800600860a7fae */ /* 0x0005e6000f901c44 */
[C---:B-1----:R-:W-:Y:S01]  /*3540*/  HMMA.16816.F32.BF16 R28, R36.reuse, R30, R32 ;  /* 0x0000001e241c723c */ /* 0x042fe20000041820 */
[----:B------:R1:W-:Y:S04]  /*3550*/  LDGSTS.E.BYPASS.128 [R10+0x19000], [R136.64+0x600], !PT ;  /* 0x19000600880a7fae */ /* 0x0003e8000f901c44 */
[----:B------:R1:W-:Y:S03]  /*3560*/  LDGSTS.E.BYPASS.128 [R10+0x19800], [R138.64+0x600], !PT ;  /* 0x198006008a0a7fae */ /* 0x0003e6000f901c44 */
[C---:B------:R-:W-:Y:S01]  /*3570*/  HMMA.16816.F32.BF16 R24, R36.reuse, R26, R20 ;  /* 0x0000001a2418723c */ /* 0x040fe20000041814 */
[----:B------:R1:W-:Y:S04]  /*3580*/  LDGSTS.E.BYPASS.128 [R10+0x1a000], [R140.64+0x600], !PT ;  /* 0x1a0006008c0a7fae */ /* 0x0003e8000f901c44 */
[----:B------:R1:W-:Y:S03]  /*3590*/  LDGSTS.E.BYPASS.128 [R10+0x1a800], [R142.64+0x600], !PT ;  /* 0x1a8006008e0a7fae */ /* 0x0003e6000f901c44 */
[C---:B------:R-:W-:Y:S01]  /*35a0*/  HMMA.16816.F32.BF16 R76, R36.reuse, R78, R48 ;  /* 0x0000004e244c723c */ /* 0x040fe20000041830 */
[----:B------:R1:W-:Y:S04]  /*35b0*/  LDGSTS.E.BYPASS.128 [R10+0x1b000], [R144.64+0x600], !PT ;  /* 0x1b000600900a7fae */ /* 0x0003e8000f901c44 */
[----:B------:R1:W-:Y:S03]  /*35c0*/  LDGSTS.E.BYPASS.128 [R10+0x1b800], [R146.64+0x600], !PT ;  /* 0x1b800600920a7fae */ /* 0x0003e6000f901c44 */
[----:B------:R-:W-:Y:S01]  /*35d0*/  HMMA.16816.F32.BF16 R52, R36, R54, R40 ;  /* 0x000000362434723c */ /* 0x000fe20000041828 */
        /* <DEDUP_REMOVED lines=31> */
[C---:B------:R-:W-:Y:S01]  /*37d0*/  HMMA.16816.F32.BF16 R20, R48.reuse, R22, R24 ;  /* 0x000000163014723c */ /* 0x040fe20000041818 */
[----:B------:R-:W4:Y:S07]  /*37e0*/  LDSM.16.M88.4 R24, [R6+0x1e000] ;  /* 0x01e000000618783b */ /* 0x000f2e0000000200 */
[C---:B------:R-:W-:Y:S01]  /*37f0*/  HMMA.16816.F32.BF16 R68, R48.reuse, R70, R52 ;  /* 0x000000463044723c */ /* 0x040fe20000041834 */
[----:B------:R-:W4:Y:S07]  /*3800*/  LDSM.16.M88.4 R52, [R0+0xc000] ;  /* 0x00c000000034783b */ /* 0x000f2e0000000200 */
[----:B------:R-:W-:Y:S01]  /*3810*/  HMMA.16816.F32.BF16 R72, R48, R74, R76 ;  /* 0x0000004a3048723c */ /* 0x000fe2000004184c */
[----:B------:R-:W4:Y:S07]  /*3820*/  LDSM.16.M88.4 R48, [R11+0xc000] ;  /* 0x00c000000b30783b */ /* 0x000f2e0000000200 */
[C---:B--2---:R-:W-:Y:S08]  /*3830*/  HMMA.16816.F32.BF16 R64, R36.reuse, R40, R64 ;  /* 0x000000282440723c */ /* 0x044ff00000041840 */
[C---:B-1----:R-:W-:Y:S08]  /*3840*/  HMMA.16816.F32.BF16 R92, R36.reuse, R32, R92 ;  /* 0x00000020245c723c */ /* 0x042ff0000004185c */
[C---:B---3--:R-:W-:Y:S08]  /*3850*/  HMMA.16816.F32.BF16 R60, R36.reuse, R28, R60 ;  /* 0x0000001c243c723c */ /* 0x048ff0000004183c */
[----:B----4-:R-:W-:Y:S01]  /*3860*/  HMMA.16816.F32.BF16 R56, R36, R24, R56 ;  /* 0x000000182438723c */ /* 0x010fe20000041838 */
        /* <DEDUP_REMOVED lines=8> */
[C---:B------:R-:W-:Y:S08]  /*38f0*/  HMMA.16816.F32.BF16 R56, R48.reuse, R26, R56 ;  /* 0x0000001a3038723c */ /* 0x040ff00000041838 */
[----:B------:R-:W-:Y:S01]  /*3900*/  HMMA.16816.F32.BF16 R64, R48, R42, R64 ;  /* 0x0000002a3040723c */ /* 0x000fe20000041840 */
[----:B------:R-:W-:Y:S07]  /*3910*/  LDSM.16.M88.4 R48, [R19+0x1d000] ;  /* 0x01d000001330783b */ /* 0x000fee0000000200 */
[C---:B-1----:R-:W-:Y:S01]  /*3920*/  HMMA.16816.F32.BF16 R32, R36.reuse, R34, R44 ;  /* 0x000000222420723c */ /* 0x042fe2000004182c */
[----:B------:R-:W-:Y:S07]  /*3930*/  LDSM.16.M88.4 R44, [R19+0x1e000] ;  /* 0x01e00000132c783b */ /* 0x000fee0000000200 */
[C---:B------:R-:W-:Y:S01]  /*3940*/  HMMA.16816.F32.BF16 R28, R36.reuse, R30, R20 ;  /* 0x0000001e241c723c */ /* 0x040fe20000041814 */
[----:B------:R-:W1:Y:S07]  /*3950*/  LDSM.16.M88.4 R20, [R105+0xc000] ;  /* 0x00c000006914783b */ /* 0x000e6e0000000200 */
[C---:B------:R-:W-:Y:S01]  /*3960*/  HMMA.16816.F32.BF16 R40, R36.reuse, R42, R68 ;  /* 0x0000002a2428723c */ /* 0x040fe20000041844 */
[----:B------:R-:W2:Y:S07]  /*3970*/  LDSM.16.M88.4 R68, [R106+0xc000] ;  /* 0x00c000006a44783b */ /* 0x000eae0000000200 */
[----:B------:R-:W-:Y:S01]  /*3980*/  HMMA.16816.F32.BF16 R24, R36, R26, R72 ;  /* 0x0000001a2418723c */ /* 0x000fe20000041848 */
[----:B------:R-:W3:Y:S07]  /*3990*/  LDSM.16.M88.4 R36, [R107+0xc000] ;  /* 0x00c000006b24783b */ /* 0x000eee0000000200 */
[C---:B-1----:R-:W-:Y:S08]  /*39a0*/  HMMA.16816.F32.BF16 R92, R20.reuse, R52, R92 ;  /* 0x00000034145c723c */ /* 0x042ff0000004185c */
[C---:B------:R-:W-:Y:S08]  /*39b0*/  HMMA.16816.F32.BF16 R60, R20.reuse, R48, R60 ;  /* 0x00000030143c723c */ /* 0x040ff0000004183c */
[C---:B------:R-:W-:Y:S08]  /*39c0*/  HMMA.16816.F32.BF16 R56, R20.reuse, R44, R56 ;  /* 0x0000002c1438723c */ /* 0x040ff00000041838 */
[----:B------:R-:W-:Y:S01]  /*39d0*/  HMMA.16816.F32.BF16 R64, R20, R96, R64 ;  /* 0x000000601440723c */ /* 0x000fe20000041840 */
[----:B------:R-:W1:Y:S07]  /*39e0*/  LDSM.16.M88.4 R20, [R108+0xc000] ;  /* 0x00c000006c14783b */ /* 0x000e6e0000000200 */
[C---:B--2---:R-:W-:Y:S08]  /*39f0*/  HMMA.16816.F32.BF16 R32, R68.reuse, R52, R32 ;  /* 0x000000344420723c */ /* 0x044ff00000041820 */
[C---:B------:R-:W-:Y:S08]  /*3a00*/  HMMA.16816.F32.BF16 R28, R68.reuse, R48, R28 ;  /* 0x00000030441c723c */ /* 0x040ff0000004181c */
[C---:B------:R-:W-:Y:S08]  /*3a10*/  HMMA.16816.F32.BF16 R24, R68.reuse, R44, R24 ;  /* 0x0000002c4418723c */ /* 0x040ff00000041818 */
[----:B------:R-:W-:Y:S08]  /*3a20*/  HMMA.16816.F32.BF16 R40, R68, R96, R40 ;  /* 0x000000604428723c */ /* 0x000ff00000041828 */
[C---:B---3--:R-:W-:Y:S08]  /*3a30*/  HMMA.16816.F32.BF16 R92, R36.reuse, R54, R92 ;  /* 0x00000036245c723c */ /* 0x048ff0000004185c */
[C---:B------:R-:W-:Y:S08]  /*3a40*/  HMMA.16816.F32.BF16 R60, R36.reuse, R50, R60 ;  /* 0x00000032243c723c */ /* 0x040ff0000004183c */
[C---:B------:R-:W-:Y:S08]  /*3a50*/  HMMA.16816.F32.BF16 R56, R36.reuse, R46, R56 ;  /* 0x0000002e2438723c */ /* 0x040ff00000041838 */
[----:B------:R-:W-:Y:S01]  /*3a60*/  HMMA.16816.F32.BF16 R64, R36, R98, R64 ;  /* 0x000000622440723c */ /* 0x000fe20000041840 */
[----:B------:R-:W-:Y:S07]  /*3a70*/  LDSM.16.M88.4 R36, [R113+0xc000] ;  /* 0x00c000007124783b */ /* 0x000fee0000000200 */
[C---:B-1----:R-:W-:Y:S01]  /*3a80*/  HMMA.16816.F32.BF16 R52, R20.reuse, R54, R32 ;  /* 0x000000361434723c */ /* 0x042fe20000041820 */
[----:B------:R-:W1:Y:S07]  /*3a90*/  LDSM.16.M88.4 R32, [R109+0x1c000] ;  /* 0x01c000006d20783b */ /* 0x000e6e0000000200 */
[C---:B------:R-:W-:Y:S01]  /*3aa0*/  HMMA.16816.F32.BF16 R48, R20.reuse, R50, R28 ;  /* 0x000000321430723c */ /* 0x040fe2000004181c */
[----:B------:R-:W2:Y:S07]  /*3ab0*/  LDSM.16.M88.4 R28, [R111+0x1d000] ;  /* 0x01d000006f1c783b */ /* 0x000eae0000000200 */
[C---:B------:R-:W-:Y:S01]  /*3ac0*/  HMMA.16816.F32.BF16 R44, R20.reuse, R46, R24 ;  /* 0x0000002e142c723c */ /* 0x040fe20000041818 */
[----:B------:R-:W3:Y:S07]  /*3ad0*/  LDSM.16.M88.4 R24, [R111+0x1e000] ;  /* 0x01e000006f18783b */ /* 0x000eee0000000200 */
[----:B------:R-:W-:Y:S01]  /*3ae0*/  HMMA.16816.F32.BF16 R96, R20, R98, R40 ;  /* 0x000000621460723c */ /* 0x000fe20000041828 */
[----:B------:R-:W4:Y:S04]  /*3af0*/  LDSM.16.M88.4 R40, [R110+0xc000] ;  /* 0x00c000006e28783b */ /* 0x000f280000000200 */
[----:B------:R-:W4:Y:S04]  /*3b00*/  LDSM.16.M88.4 R20, [R111+0x1f000] ;  /* 0x01f000006f14783b */ /* 0x000f280000000200 */
[----:B------:R-:W-:Y:S01]  /*3b10*/  BAR.SYNC.DEFER_BLOCKING 0x0 ;  /* 0x0000000000007b1d */ /* 0x000fe20000010000 */
[C---:B-1----:R-:W-:Y:S08]  /*3b20*/  HMMA.16816.F32.BF16 R52, R100.reuse, R32, R52 ;  /* 0x000000206434723c */ /* 0x042ff00000041834 */
[C---:B--2---:R-:W-:Y:S01]  /*3b30*/  HMMA.16816.F32.BF16 R48, R100.reuse, R28, R48 ;  /* 0x0000001c6430723c */ /* 0x044fe20000041830 */
[----:B------:R-:W-:Y:S01]  /*3b40*/  @!PT LDS RZ, [RZ] ;  /* 0x00000000fffff984 */ /* 0x000fe20000000800 */
[----:B------:R-:W-:Y:S01]  /*3b50*/  @!PT LDS RZ, [RZ] ;  /* 0x00000000fffff984 */ /* 0x000fe20000000800 */
[----:B------:R-:W-:Y:S01]  /*3b60*/  @!PT LDS RZ, [RZ] ;  /* 0x00000000fffff984 */ /* 0x000fe20000000800 */
[----:B------:R1:W-:Y:S07]  /*3b70*/  LDGSTS.E.BYPASS.128 [R10+0xc000], [R116.64+0x700], !PT ;  /* 0x0c000700740a7fae */ /* 0x0003ee000f901c44 */
[----:B---3--:R-:W-:Y:S01]  /*3b80*/  HMMA.16816.F32.BF16 R44, R100, R24, R44 ;  /* 0x00000018642c723c */ /* 0x008fe2000004182c */
[----:B------:R2:W-:Y:S04]  /*3b90*/  LDGSTS.E.BYPASS.128 [R10+0xc800], [R118.64+0x700], !PT ;  /* 0x0c800700760a7fae */ /* 0x0005e8000f901c44 */
[----:B------:R3:W-:Y:S03]  /*3ba0*/  LDGSTS.E.BYPASS.128 [R10+0xd000], [R120.64+0x700], !PT ;  /* 0x0d000700780a7fae */ /* 0x0007e6000f901c44 */
[----:B----4-:R-:W-:Y:S01]  /*3bb0*/  HMMA.16816.F32.BF16 R92, R40, R32, R92 ;  /* 0x00000020285c723c */ /* 0x010fe2000004185c */
[----:B------:R4:W-:Y:S01]  /*3bc0*/  LDGSTS.E.BYPASS.128 [R10+0xd800], [R122.64+0x700], !PT ;  /* 0x0d8007007a0a7fae */ /* 0x0009e2000f901c44 */
[----:B-1----:R-:W-:-:S03]  /*3bd0*/  IADD3 R116, P2, R116, 0x1000, RZ ;  /* 0x0000100074747810 */ /* 0x002fc60007f5e0ff */
[----:B------:R1:W-:Y:S03]  /*3be0*/  LDGSTS.E.BYPASS.128 [R10+0xe000], [R124.64+0x700], !PT ;  /* 0x0e0007007c0a7fae */ /* 0x0003e6000f901c44 */
[C---:B------:R-:W-:Y:S01]  /*3bf0*/  HMMA.16816.F32.BF16 R60, R40.reuse, R28, R60 ;  /* 0x0000001c283c723c */ /* 0x040fe2000004183c */
[----:B--2---:R-:W-:Y:S01]  /*3c00*/  IADD3 R118, P1, R118, 0x1000, RZ ;  /* 0x0000100076767810 */ /* 0x004fe20007f3e0ff */
[----:B------:R-:W-:Y:S01]  /*3c10*/  IMAD.X R117, RZ, RZ, R117, P2 ;  /* 0x000000ffff757224 */ /* 0x000fe200010e0675 */
[----:B------:R2:W-:Y:S03]  /*3c20*/  LDGSTS.E.BYPASS.128 [R10+0xe800], [R126.64+0x700], !PT ;  /* 0x0e8007007e0a7fae */ /* 0x0005e6000f901c44 */
[----:B------:R-:W-:Y:S01]  /*3c30*/  IMAD.X R119, RZ, RZ, R119, P1 ;  /* 0x000000ffff777224 */ /* 0x000fe200008e0677 */
[----:B------:R1:W-:Y:S01]  /*3c40*/  LDGSTS.E.BYPASS.128 [R10+0xf000], [R128.64+0x700], !PT ;  /* 0x0f000700800a7fae */ /* 0x0003e2000f901c44 */
[C---:B------:R-:W-:Y:S03]  /*3c50*/  HMMA.16816.F32.BF16 R56, R40.reuse, R24, R56 ;  /* 0x000000182838723c */ /* 0x040fe60000041838 */
[----:B------:R1:W-:Y:S04]  /*3c60*/  LDGSTS.E.BYPASS.128 [R10+0xf800], [R130.64+0x700], !PT ;  /* 0x0f800700820a7fae */ /* 0x0003e8000f901c44 */
[----:B------:R-:W0:Y:S01]  /*3c70*/  LDGDEPBAR ;  /* 0x00000000000079af */ /* 0x000e220000000000 */
[----:B------:R-:W-:Y:S03]  /*3c80*/  HMMA.16816.F32.BF16 R64, R40, R20, R64 ;  /* 0x000000142840723c */ /* 0x000fe60000041840 */
[----:B------:R1:W-:Y:S04]  /*3c90*/  LDGSTS.E.BYPASS.128 [R10+0x1c000], [R132.64+0x700], !PT ;  /* 0x1c000700840a7fae */ /* 0x0003e8000f901c44 */
[----:B------:R2:W-:Y:S01]  /*3ca0*/  LDGSTS.E.BYPASS.128 [R10+0x1c800], [R134.64+0x700], !PT ;  /* 0x1c800700860a7fae */ /* 0x0005e2000f901c44 */
[C---:B------:R-:W-:Y:S03]  /*3cb0*/  HMMA.16816.F32.BF16 R92, R88.reuse, R34, R92 ;  /* 0x00000022585c723c */ /* 0x040fe6000004185c */
[----:B------:R3:W-:Y:S04]  /*3cc0*/  LDGSTS.E.BYPASS.128 [R10+0x1d000], [R136.64+0x700], !PT ;  /* 0x1d000700880a7fae */ /* 0x0007e8000f901c44 */
[----:B------:R4:W-:Y:S01]  /*3cd0*/  LDGSTS.E.BYPASS.128 [R10+0x1d800], [R138.64+0x700], !PT ;  /* 0x1d8007008a0a7fae */ /* 0x0009e2000f901c44 */
[----:B------:R-:W-:Y:S01]  /*3ce0*/  HMMA.16816.F32.BF16 R60, R88, R30, R60 ;  /* 0x0000001e583c723c */ /* 0x000fe2000004183c */
[----:B-1----:R-:W-:-:S02]  /*3cf0*/  IADD3 R132, P0, R132, 0x1000, RZ ;  /* 0x0000100084847810 */ /* 0x002fc40007f1e0ff */
[----:B------:R1:W-:Y:S01]  /*3d00*/  LDGSTS.E.BYPASS.128 [R10+0x1e000], [R140.64+0x700], !PT ;  /* 0x1e0007008c0a7fae */ /* 0x0003e2000f901c44 */
[----:B--2---:R-:W-:Y:S02]  /*3d10*/  IADD3 R134, P4, R134, 0x1000, RZ ;  /* 0x0000100086867810 */ /* 0x004fe40007f9e0ff */
[----:B------:R-:W-:Y:S01]  /*3d20*/  IMAD.X R133, RZ, RZ, R133, P0 ;  /* 0x000000ffff857224 */ /* 0x000fe200000e0685 */
[----:B------:R2:W-:Y:S01]  /*3d30*/  LDGSTS.E.BYPASS.128 [R10+0x1e800], [R142.64+0x700], !PT ;  /* 0x1e8007008e0a7fae */ /* 0x0005e2000f901c44 */
[C---:B------:R-:W-:Y:S01]  /*3d40*/  HMMA.16816.F32.BF16 R56, R88.reuse, R26, R56 ;  /* 0x0000001a5838723c */ /* 0x040fe20000041838 */
[----:B---3--:R-:W-:Y:S01]  /*3d50*/  IADD3 R136, P6, R136, 0x1000, RZ ;  /* 0x0000100088887810 */ /* 0x008fe20007fde0ff */
[----:B------:R-:W-:Y:S01]  /*3d60*/  IMAD.X R135, RZ, RZ, R135, P4 ;  /* 0x000000ffff877224 */ /* 0x000fe200020e0687 */
[----:B------:R3:W-:Y:S01]  /*3d70*/  LDGSTS.E.BYPASS.128 [R10+0x1f000], [R144.64+0x700], !PT ;  /* 0x1f000700900a7fae */ /* 0x0007e2000f901c44 */
[----:B----4-:R-:W-:Y:S02]  /*3d80*/  IADD3 R138, P5, R138, 0x1000, RZ ;  /* 0x000010008a8a7810 */ /* 0x010fe40007fbe0ff */
[----:B------:R-:W-:Y:S01]  /*3d90*/  IADD3 R120, P4, R120, 0x1000, RZ ;  /* 0x0000100078787810 */ /* 0x000fe20007f9e0ff */
[----:B------:R4:W-:Y:S01]  /*3da0*/  LDGSTS.E.BYPASS.128 [R10+0x1f800], [R146.64+0x700], !PT ;  /* 0x1f800700920a7fae */ /* 0x0009e2000f901c44 */
[----:B------:R-:W-:Y:S01]  /*3db0*/  HMMA.16816.F32.BF16 R64, R88, R22, R64 ;  /* 0x000000165840723c */ /* 0x000fe20000041840 */
[----:B-1----:R-:W-:Y:S01]  /*3dc0*/  IADD3 R140, P3, R140, 0x1000, RZ ;  /* 0x000010008c8c7810 */ /* 0x002fe20007f7e0ff */
[----:B------:R-:W-:Y:S01]  /*3dd0*/  IMAD.X R137, RZ, RZ, R137, P6 ;  /* 0x000000ffff897224 */ /* 0x000fe200030e0689 */
[----:B------:R-:W0:Y:S01]  /*3de0*/  LDGDEPBAR ;  /* 0x00000000000079af */ /* 0x000e220000000000 */
[----:B--2---:R-:W-:Y:S01]  /*3df0*/  IADD3 R142, P2, R142, 0x1000, RZ ;  /* 0x000010008e8e7810 */ /* 0x004fe20007f5e0ff */
[----:B------:R-:W-:Y:S01]  /*3e00*/  IMAD.X R139, RZ, RZ, R139, P5 ;  /* 0x000000ffff8b7224 */ /* 0x000fe200028e068b */
[----:B------:R-:W-:Y:S01]  /*3e10*/  IADD3 R122, P6, R122, 0x1000, RZ ;  /* 0x000010007a7a7810 */ /* 0x000fe20007fde0ff */
[----:B------:R-:W-:Y:S01]  /*3e20*/  IMAD.X R141, RZ, RZ, R141, P3 ;  /* 0x000000ffff8d7224 */ /* 0x000fe200018e068d */
[C---:B------:R-:W-:Y:S01]  /*3e30*/  HMMA.16816.F32.BF16 R52, R36.reuse, R34, R52 ;  /* 0x000000222434723c */ /* 0x040fe20000041834 */
[----:B---3--:R-:W-:Y:S01]  /*3e40*/  IADD3 R144, P1, R144, 0x1000, RZ ;  /* 0x0000100090907810 */ /* 0x008fe20007f3e0ff */
[----:B------:R-:W-:Y:S01]  /*3e50*/  IMAD.X R143, RZ, RZ, R143, P2 ;  /* 0x000000ffff8f7224 */ /* 0x000fe200010e068f */
[----:B------:R-:W-:Y:S01]  /*3e60*/  IADD3 R124, P5, R124, 0x1000, RZ ;  /* 0x000010007c7c7810 */ /* 0x000fe20007fbe0ff */
[----:B------:R-:W-:Y:S01]  /*3e70*/  IMAD.X R121, RZ, RZ, R121, P4 ;  /* 0x000000ffff797224 */ /* 0x000fe200020e0679 */
[----:B------:R-:W-:Y:S01]  /*3e80*/  IADD3 R126, P3, R126, 0x1000, RZ ;  /* 0x000010007e7e7810 */ /* 0x000fe20007f7e0ff */
[----:B------:R-:W-:Y:S01]  /*3e90*/  IMAD.X R145, RZ, RZ, R145, P1 ;  /* 0x000000ffff917224 */ /* 0x000fe200008e0691 */
[----:B------:R-:W-:Y:S01]  /*3ea0*/  IADD3 R128, P2, R128, 0x1000, RZ ;  /* 0x0000100080807810 */ /* 0x000fe20007f5e0ff */
[----:B------:R-:W-:Y:S01]  /*3eb0*/  HMMA.16816.F32.BF16 R48, R36, R30, R48 ;  /* 0x0000001e2430723c */ /* 0x000fe20000041830 */
[----:B------:R-:W-:Y:S01]  /*3ec0*/  IADD3 R130, P1, R130, 0x1000, RZ ;  /* 0x0000100082827810 */ /* 0x000fe20007f3e0ff */
[----:B------:R-:W-:Y:S01]  /*3ed0*/  IMAD.X R123, RZ, RZ, R123, P6 ;  /* 0x000000ffff7b7224 */ /* 0x000fe200030e067b */
[----:B----4-:R-:W-:Y:S01]  /*3ee0*/  IADD3 R146, P0, R146, 0x1000, RZ ;  /* 0x0000100092927810 */ /* 0x010fe20007f1e0ff */
[----:B------:R-:W-:-:S02]  /*3ef0*/  IMAD.X R125, RZ, RZ, R125, P5 ;  /* 0x000000ffff7d7224 */ /* 0x000fc400028e067d */
[----:B------:R-:W-:Y:S02]  /*3f00*/  IMAD.X R127, RZ, RZ, R127, P3 ;  /* 0x000000ffff7f7224 */ /* 0x000fe400018e067f */
[----:B------:R-:W-:Y:S01]  /*3f10*/  HMMA.16816.F32.BF16 R44, R36, R26, R44 ;  /* 0x0000001a242c723c */ /* 0x000fe2000004182c */
[----:B------:R-:W-:Y:S01]  /*3f20*/  IMAD.X R129, RZ, RZ, R129, P2 ;  /* 0x000000ffff817224 */ /* 0x000fe200010e0681 */
[----:B------:R-:W-:-:S04]  /*3f30*/  DEPBAR.LE SB0, 0x6 ;  /* 0x000081800000791a */ /* 0x000fc80000000000 */
[----:B------:R-:W-:Y:S02]  /*3f40*/  BAR.SYNC.DEFER_BLOCKING 0x0 ;  /* 0x0000000000007b1d */ /* 0x000fe40000010000 */
[----:B------:R-:W-:Y:S01]  /*3f50*/  HMMA.16816.F32.BF16 R96, R100, R20, R96 ;  /* 0x000000146460723c */ /* 0x000fe20000041860 */
[----:B------:R-:W-:Y:S02]  /*3f60*/  IMAD.X R131, RZ, RZ, R131, P1 ;  /* 0x000000ffff837224 */ /* 0x000fe400008e0683 */
[----:B------:R-:W-:Y:S01]  /*3f70*/  IMAD.X R147, RZ, RZ, R147, P0 ;  /* 0x000000ffff937224 */ /* 0x000fe200000e0693 */
[----:B------:R-:W-:Y:S01]  /*3f80*/  ISETP.GE.AND P0, PT, R4, 0x300, PT ;  /* 0x000003000400780c */ /* 0x000fe20003f06270 */
[----:B------:R-:W-:-:S15]  /*3f90*/  LDSM.16.M88.4 R84, [R12] ;  /* 0x000000000c54783b */ /* 0x000fde0000000200 */
[----:B------:R-:W-:-:S04]  /*3fa0*/  NOP ;  /* 0x0000000000007918 */ /* 0x000fc80000000000 */
[----:B------:R-:W-:Y:S01]  /*3fb0*/  HMMA.16816.F32.BF16 R96, R36, R22, R96 ;  /* 0x000000162460723c */ /* 0x000fe20000041860 */
[----:B------:R-:W1:Y:S04]  /*3fc0*/  LDSM.16.M88.4 R80, [R13+0x10000] ;  /* 0x010000000d50783b */ /* 0x000e680000000200 */
[----:B------:R-:W2:Y:S04]  /*3fd0*/  LDSM.16.M88.4 R76, [R18+0x11000] ;  /* 0x01100000124c783b */ /* 0x000ea80000000200 */
[----:B------:R-:W3:Y:S04]  /*3fe0*/  LDSM.16.M88.4 R72, [R18+0x12000] ;  /* 0x012000001248783b */ /* 0x000ee80000000200 */
[----:B------:R-:W4:Y:S04]  /*3ff0*/  LDSM.16.M88.4 R68, [R18+0x13000] ;  /* 0x013000001244783b */ /* 0x000f280000000200 */
[----:B------:R-:W3:Y:S04]  /*4000*/  LDSM.16.M88.4 R40, [R9] ;  /* 0x000000000928783b */ /* 0x000ee80000000200 */
[----:B------:R-:W4:Y:S04]  /*4010*/  LDSM.16.M88.4 R24, [R17] ;  /* 0x000000001118783b */ /* 0x000f280000000200 */
[----:B------:R-:W4:Y:S04]  /*4020*/  LDSM.16.M88.4 R28, [R7] ;  /* 0x00000000071c783b */ /* 0x000f280000000200 */
[----:B------:R-:W-:Y:S04]  /*4030*/  LDSM.16.M88.4 R100, [R16] ;  /* 0x000000001064783b */ /* 0x000fe80000000200 */
[----:B------:R-:W4:Y:S04]  /*4040*/  LDSM.16.M88.4 R88, [R15+0x10000] ;  /* 0x010000000f58783b */ /* 0x000f280000000200 */
[----:B------:R-:W-:Y:S01]  /*4050*/  LDSM.16.M88.4 R36, [R6+0x12000] ;  /* 0x012000000624783b */ /* 0x000fe20000000200 */
[C---:B-1----:R-:W-:Y:S03]  /*4060*/  HMMA.16816.F32.BF16 R92, R84.reuse, R80, R92 ;  /* 0x00000050545c723c */ /* 0x042fe6000004185c */
[----:B------:R-:W-:Y:S04]  /*4070*/  LDSM.16.M88.4 R32, [R6+0x13000] ;  /* 0x013000000620783b */ /* 0x000fe80000000200 */
[----:B------:R-:W-:Y:S01]  /*4080*/  LDSM.16.M88.4 R20, [R0] ;  /* 0x000000000014783b */ /* 0x000fe20000000200 */
[C---:B--2---:R-:W-:Y:S08]  /*4090*/  HMMA.16816.F32.BF16 R60, R84.reuse, R76, R60 ;  /* 0x0000004c543c723c */ /* 0x044ff0000004183c */
[C---:B---3--:R-:W-:Y:S08]  /*40a0*/  HMMA.16816.F32.BF16 R56, R84.reuse, R72, R56 ;  /* 0x000000485438723c */ /* 0x048ff00000041838 */
[----:B----4-:R-:W-:Y:S01]  /*40b0*/  HMMA.16816.F32.BF16 R64, R84, R68, R64 ;  /* 0x000000445440723c */ /* 0x010fe20000041840 */
[----:B------:R-:W1:Y:S07]  /*40c0*/  LDSM.16.M88.4 R84, [R6+0x11000] ;  /* 0x011000000654783b */ /* 0x000e6e0000000200 */
[C---:B------:R-:W-:Y:S08]  /*40d0*/  HMMA.16816.F32.BF16 R52, R40.reuse, R80, R52 ;  /* 0x000000502834723c */ /* 0x040ff00000041834 */
[C---:B------:R-:W-:Y:S08]  /*40e0*/  HMMA.16816.F32.BF16 R48, R40.reuse, R76, R48 ;  /* 0x0000004c2830723c */ /* 0x040ff00000041830 */
[----:B------:R-:W-:Y:S08]  /*40f0*/  HMMA.16816.F32.BF16 R44, R40, R72, R44 ;  /* 0x00000048282c723c */ /* 0x000ff0000004182c */
[C---:B------:R-:W-:Y:S08]  /*4100*/  HMMA.16816.F32.BF16 R92, R24.reuse, R82, R92 ;  /* 0x00000052185c723c */ /* 0x040ff0000004185c */
[C---:B------:R-:W-:Y:S08]  /*4110*/  HMMA.16816.F32.BF16 R60, R24.reuse, R78, R60 ;  /* 0x0000004e183c723c */ /* 0x040ff0000004183c */
[C---:B------:R-:W-:Y:S08]  /*4120*/  HMMA.16816.F32.BF16 R56, R24.reuse, R74, R56 ;  /* 0x0000004a1838723c */ /* 0x040ff00000041838 */
[----:B------:R-:W-:Y:S01]  /*4130*/  HMMA.16816.F32.BF16 R64, R24, R70, R64 ;  /* 0x000000461840723c */ /* 0x000fe20000041840 */
[----:B------:R-:W2:Y:S07]  /*4140*/  LDSM.16.M88.4 R24, [R11] ;  /* 0x000000000b18783b */ /* 0x000eae0000000200 */
[C---:B------:R-:W-:Y:S01]  /*4150*/  HMMA.16816.F32.BF16 R52, R28.reuse, R82, R52 ;  /* 0x000000521c34723c */ /* 0x040fe20000041834 */
[----:B------:R-:W-:Y:S07]  /*4160*/  LDSM.16.M88.4 R80, [R19+0x13000] ;  /* 0x013000001350783b */ /* 0x000fee0000000200 */
[C---:B------:R-:W-:Y:S01]  /*4170*/  HMMA.16816.F32.BF16 R48, R28.reuse, R78, R48 ;  /* 0x0000004e1c30723c */ /* 0x040fe20000041830 */
[----:B------:R-:W-:Y:S07]  /*4180*/  LDSM.16.M88.4 R76, [R19+0x12000] ;  /* 0x01200000134c783b */ /* 0x000fee0000000200 */
[----:B------:R-:W-:Y:S01]  /*4190*/  HMMA.16816.F32.BF16 R44, R28, R74, R44 ;  /* 0x0000004a1c2c723c */ /* 0x000fe2000004182c */
[----:B------:R-:W-:Y:S07]  /*41a0*/  LDSM.16.M88.4 R72, [R19+0x11000] ;  /* 0x011000001348783b */ /* 0x000fee0000000200 */
[----:B------:R-:W-:Y:S01]  /*41b0*/  HMMA.16816.F32.BF16 R96, R40, R68, R96 ;  /* 0x000000442860723c */ /* 0x000fe20000041860 */
[----:B------:R-:W3:Y:S07]  /*41c0*/  LDSM.16.M88.4 R40, [R14] ;  /* 0x000000000e28783b */ /* 0x000eee0000000200 */
[C---:B------:R-:W-:Y:S08]  /*41d0*/  HMMA.16816.F32.BF16 R92, R100.reuse, R88, R92 ;  /* 0x00000058645c723c */ /* 0x040ff0000004185c */
[C---:B-1----:R-:W-:Y:S08]  /*41e0*/  HMMA.16816.F32.BF16 R60, R100.reuse, R84, R60 ;  /* 0x00000054643c723c */ /* 0x042ff0000004183c */
[C---:B------:R-:W-:Y:S08]  /*41f0*/  HMMA.16816.F32.BF16 R56, R100.reuse, R36, R56 ;  /* 0x000000246438723c */ /* 0x040ff00000041838 */
[----:B------:R-:W-:Y:S01]  /*4200*/  HMMA.16816.F32.BF16 R64, R100, R32, R64 ;  /* 0x000000206440723c */ /* 0x000fe20000041840 */
[----:B------:R-:W-:Y:S07]  /*4210*/  LDSM.16.M88.4 R100, [R106] ;  /* 0x000000006a64783b */ /* 0x000fee0000000200 */
[C---:B------:R-:W-:Y:S08]  /*4220*/  HMMA.16816.F32.BF16 R52, R20.reuse, R88, R52 ;  /* 0x000000581434723c */ /* 0x040ff00000041834 */
[C---:B------:R-:W-:Y:S08]  /*4230*/  HMMA.16816.F32.BF16 R48, R20.reuse, R84, R48 ;  /* 0x000000541430723c */ /* 0x040ff00000041830 */
[----:B------:R-:W-:Y:S08]  /*4240*/  HMMA.16816.F32.BF16 R44, R20, R36, R44 ;  /* 0x00000024142c723c */ /* 0x000ff0000004182c */
[----:B------:R-:W-:Y:S01]  /*4250*/  HMMA.16816.F32.BF16 R96, R28, R70, R96 ;  /* 0x000000461c60723c */ /* 0x000fe20000041860 */
[----:B------:R-:W-:Y:S04]  /*4260*/  LDSM.16.M88.4 R28, [R105] ;  /* 0x00000000691c783b */ /* 0x000fe80000000200 */
[----:B------:R-:W1:Y:S03]  /*4270*/  LDSM.16.M88.4 R68, [R104+0x10000] ;  /* 0x010000006844783b */ /* 0x000e660000000200 */
[C---:B--2---:R-:W-:Y:S08]  /*4280*/  HMMA.16816.F32.BF16 R92, R24.reuse, R90, R92 ;  /* 0x0000005a185c723c */ /* 0x044ff0000004185c */
[C---:B------:R-:W-:Y:S08]  /*4290*/  HMMA.16816.F32.BF16 R60, R24.reuse, R86, R60 ;  /* 0x00000056183c723c */ /* 0x040ff0000004183c */
[C---:B------:R-:W-:Y:S08]  /*42a0*/  HMMA.16816.F32.BF16 R56, R24.reuse, R38, R56 ;  /* 0x000000261838723c */ /* 0x040ff00000041838 */
[----:B------:R-:W-:Y:S01]  /*42b0*/  HMMA.16816.F32.BF16 R64, R24, R34, R64 ;  /* 0x000000221840723c */ /* 0x000fe20000041840 */
[----:B------:R-:W2:Y:S07]  /*42c0*/  LDSM.16.M88.4 R24, [R107] ;  /* 0x000000006b18783b */ /* 0x000eae0000000200 */
[C---:B---3--:R-:W-:Y:S08]  /*42d0*/  HMMA.16816.F32.BF16 R52, R40.reuse, R90, R52 ;  /* 0x0000005a2834723c */ /* 0x048ff00000041834 */
[C---:B------:R-:W-:Y:S08]  /*42e0*/  HMMA.16816.F32.BF16 R48, R40.reuse, R86, R48 ;  /* 0x000000562830723c */ /* 0x040ff00000041830 */
[----:B------:R-:W-:Y:S01]  /*42f0*/  HMMA.16816.F32.BF16 R44, R40, R38, R44 ;  /* 0x00000026282c723c */ /* 0x000fe2000004182c */
[----:B------:R-:W-:Y:S07]  /*4300*/  LDSM.16.M88.4 R36, [R111+0x12000] ;  /* 0x012000006f24783b */ /* 0x000fee0000000200 */
[----:B------:R-:W-:Y:S01]  /*4310*/  HMMA.16816.F32.BF16 R96, R20, R32, R96 ;  /* 0x000000201460723c */ /* 0x000fe20000041860 */
[----:B------:R-:W3:Y:S07]  /*4320*/  LDSM.16.M88.4 R20, [R108] ;  /* 0x000000006c14783b */ /* 0x000eee0000000200 */
[C---:B-1----:R-:W-:Y:S08]  /*4330*/  HMMA.16816.F32.BF16 R92, R28.reuse, R68, R92 ;  /* 0x000000441c5c723c */ /* 0x042ff0000004185c */
[C---:B------:R-:W-:Y:S08]  /*4340*/  HMMA.16816.F32.BF16 R60, R28.reuse, R72, R60 ;  /* 0x000000481c3c723c */ /* 0x040ff0000004183c */
[C---:B------:R-:W-:Y:S08]  /*4350*/  HMMA.16816.F32.BF16 R56, R28.reuse, R76, R56 ;  /* 0x0000004c1c38723c */ /* 0x040ff00000041838 */
[----:B------:R-:W-:Y:S01]  /*4360*/  HMMA.16816.F32.BF16 R64, R28, R80, R64 ;  /* 0x000000501c40723c */ /* 0x000fe20000041840 */
[----:B------:R-:W-:Y:S07]  /*4370*/  LDSM.16.M88.4 R28, [R109+0x10000] ;  /* 0x010000006d1c783b */ /* 0x000fee0000000200 */
[C---:B------:R-:W-:Y:S08]  /*4380*/  HMMA.16816.F32.BF16 R52, R100.reuse, R68, R52 ;  /* 0x000000446434723c */ /* 0x040ff00000041834 */
[C---:B------:R-:W-:Y:S08]  /*4390*/  HMMA.16816.F32.BF16 R48, R100.reuse, R72, R48 ;  /* 0x000000486430723c */ /* 0x040ff00000041830 */
[----:B------:R-:W-:Y:S08]  /*43a0*/  HMMA.16816.F32.BF16 R44, R100, R76, R44 ;  /* 0x0000004c642c723c */ /* 0x000ff0000004182c */
[----:B------:R-:W-:Y:S01]  /*43b0*/  HMMA.16816.F32.BF16 R96, R40, R34, R96 ;  /* 0x000000222860723c */ /* 0x000fe20000041860 */
[----:B------:R-:W-:Y:S04]  /*43c0*/  LDSM.16.M88.4 R32, [R111+0x11000] ;  /* 0x011000006f20783b */ /* 0x000fe80000000200 */
[----:B------:R-:W-:Y:S03]  /*43d0*/  LDSM.16.M88.4 R40, [R111+0x13000] ;  /* 0x013000006f28783b */ /* 0x000fe60000000200 */
[C---:B--2---:R-:W-:Y:S08]  /*43e0*/  HMMA.16816.F32.BF16 R92, R24.reuse, R70, R92 ;  /* 0x00000046185c723c */ /* 0x044ff0000004185c */
[C---:B------:R-:W-:Y:S08]  /*43f0*/  HMMA.16816.F32.BF16 R60, R24.reuse, R74, R60 ;  /* 0x0000004a183c723c */ /* 0x040ff0000004183c */
[C---:B------:R-:W-:Y:S08]  /*4400*/  HMMA.16816.F32.BF16 R56, R24.reuse, R78, R56 ;  /* 0x0000004e1838723c */ /* 0x040ff00000041838 */
[----:B------:R-:W-:Y:S01]  /*4410*/  HMMA.16816.F32.BF16 R64, R24, R82, R64 ;  /* 0x000000521840723c */ /* 0x000fe20000041840 */
[----:B------:R-:W1:Y:S07]  /*4420*/  LDSM.16.M88.4 R24, [R110] ;  /* 0x000000006e18783b */ /* 0x000e6e0000000200 */
[C---:B---3--:R-:W-:Y:S01]  /*4430*/  HMMA.16816.F32.BF16 R52, R20.reuse, R70, R52 ;  /* 0x000000461434723c */ /* 0x048fe20000041834 */
[----:B------:R-:W2:Y:S07]  /*4440*/  LDSM.16.M88.4 R68, [R112] ;  /* 0x000000007044783b */ /* 0x000eae0000000200 */
[C---:B------:R-:W-:Y:S01]  /*4450*/  HMMA.16816.F32.BF16 R48, R20.reuse, R74, R48 ;  /* 0x0000004a1430723c */ /* 0x040fe20000041830 */
[----:B------:R-:W3:Y:S07]  /*4460*/  LDSM.16.M88.4 R72, [R114] ;  /* 0x000000007248783b */ /* 0x000eee0000000200 */
[----:B------:R-:W-:Y:S01]  /*4470*/  HMMA.16816.F32.BF16 R44, R20, R78, R44 ;  /* 0x0000004e142c723c */ /* 0x000fe2000004182c */
[----:B------:R-:W4:Y:S04]  /*4480*/  LDSM.16.M88.4 R76, [R113] ;  /* 0x00000000714c783b */ /* 0x000f280000000200 */
[----:B------:R-:W-:Y:S03]  /*4490*/  BAR.SYNC.DEFER_BLOCKING 0x0 ;  /* 0x0000000000007b1d */ /* 0x000fe60000010000 */
[----:B------:R-:W-:Y:S08]  /*44a0*/  HMMA.16816.F32.BF16 R96, R100, R80, R96 ;  /* 0x000000506460723c */ /* 0x000ff00000041860 */
[C---:B-1----:R-:W-:Y:S08]  /*44b0*/  HMMA.16816.F32.BF16 R92, R24.reuse, R28, R92 ;  /* 0x0000001c185c723c */ /* 0x042ff0000004185c */
[----:B------:R-:W-:Y:S01]  /*44c0*/  HMMA.16816.F32.BF16 R60, R24, R32, R60 ;  /* 0x00000020183c723c */ /* 0x000fe2000004183c */
[----:B------:R-:W-:Y:S01]  /*44d0*/  @!PT LDS RZ, [RZ] ;  /* 0x00000000fffff984 */ /* 0x000fe20000000800 */
[----:B------:R-:W-:Y:S01]  /*44e0*/  @!PT LDS RZ, [RZ] ;  /* 0x00000000fffff984 */ /* 0x000fe20000000800 */
[----:B------:R-:W-:Y:S01]  /*44f0*/  @!PT LDS RZ, [RZ] ;  /* 0x00000000fffff984 */ /* 0x000fe20000000800 */
[----:B------:R1:W-:Y:S04]  /*4500*/  LDGSTS.E.BYPASS.128 [R10], [R116.64+-0x800], !PT ;  /* 0x00000800740a7fae */ /* 0x0003e8000f901c44 */
[----:B------:R1:W-:Y:S03]  /*4510*/  LDGSTS.E.BYPASS.128 [R10+0x800], [R118.64+-0x800], !PT ;  /* 0x00800800760a7fae */ /* 0x0003e6000f901c44 */
[----:B------:R-:W-:Y:S01]  /*4520*/  HMMA.16816.F32.BF16 R96, R20, R82, R96 ;  /* 0x000000521460723c */ /* 0x000fe20000041860 */
[----:B------:R1:W-:Y:S04]  /*4530*/  LDGSTS.E.BYPASS.128 [R10+0x1000], [R120.64+-0x800], !PT ;  /* 0x01000800780a7fae */ /* 0x0003e8000f901c44 */
[----:B------:R1:W-:Y:S03]  /*4540*/  LDGSTS.E.BYPASS.128 [R10+0x1800], [R122.64+-0x800], !PT ;  /* 0x018008007a0a7fae */ /* 0x0003e6000f901c44 */
[C---:B------:R-:W-:Y:S01]  /*4550*/  HMMA.16816.F32.BF16 R56, R24.reuse, R36, R56 ;  /* 0x000000241838723c */ /* 0x040fe20000041838 */
[----:B------:R1:W-:Y:S04]  /*4560*/  LDGSTS.E.BYPASS.128 [R10+0x2000], [R124.64+-0x800], !PT ;  /* 0x020008007c0a7fae */ /* 0x0003e8000f901c44 */
[----:B------:R1:W-:Y:S03]  /*4570*/  LDGSTS.E.BYPASS.128 [R10+0x2800], [R126.64+-0x800], !PT ;  /* 0x028008007e0a7fae */ /* 0x0003e6000f901c44 */
[----:B------:R-:W-:Y:S01]  /*4580*/  HMMA.16816.F32.BF16 R64, R24, R40, R64 ;  /* 0x000000281840723c */ /* 0x000fe20000041840 */
[----:B------:R1:W-:Y:S04]  /*4590*/  LDGSTS.E.BYPASS.128 [R10+0x3000], [R128.64+-0x800], !PT ;  /* 0x03000800800a7fae */ /* 0x0003e8000f901c44 */
[----:B------:R1:W-:Y:S03]  /*45a0*/  LDGSTS.E.BYPASS.128 [R10+0x3800], [R130.64+-0x800], !PT ;  /* 0x03800800820a7fae */ /* 0x0003e6000f901c44 */
[C---:B--2---:R-:W-:Y:S01]  /*45b0*/  HMMA.16816.F32.BF16 R52, R68.reuse, R28, R52 ;  /* 0x0000001c4434723c */ /* 0x044fe20000041834 */
[----:B------:R-:W0:Y:S04]  /*45c0*/  LDGDEPBAR ;  /* 0x00000000000079af */ /* 0x000e280000000000 */
[----:B------:R1:W-:Y:S03]  /*45d0*/  LDGSTS.E.BYPASS.128 [R10+0x10000], [R132.64+-0x800], !PT ;  /* 0x10000800840a7fae */ /* 0x0003e6000f901c44 */
[C---:B------:R-:W-:Y:S01]  /*45e0*/  HMMA.16816.F32.BF16 R48, R68.reuse, R32, R48 ;  /* 0x000000204430723c */ /* 0x040fe20000041830 */
        /* <DEDUP_REMOVED lines=8> */
[C---:B---3--:R-:W-:Y:S01]  /*4670*/  HMMA.16816.F32.BF16 R92, R72.reuse, R30, R92 ;  /* 0x0000001e485c723c */ /* 0x048fe2000004185c */
[----:B------:R1:W-:Y:S04]  /*4680*/  LDGSTS.E.BYPASS.128 [R10+0x13800], [R146.64+-0x800], !PT ;  /* 0x13800800920a7fae */ /* 0x0003e8000f901c44 */
[----:B------:R-:W0:Y:S03]  /*4690*/  LDGDEPBAR ;  /* 0x00000000000079af */ /* 0x000e260000000000 */
[C---:B------:R-:W-:Y:S08]  /*46a0*/  HMMA.16816.F32.BF16 R60, R72.reuse, R34, R60 ;  /* 0x00000022483c723c */ /* 0x040ff0000004183c */
[C---:B------:R-:W-:Y:S08]  /*46b0*/  HMMA.16816.F32.BF16 R56, R72.reuse, R38, R56 ;  /* 0x000000264838723c */ /* 0x040ff00000041838 */
[----:B------:R-:W-:Y:S01]  /*46c0*/  HMMA.16816.F32.BF16 R64, R72, R42, R64 ;  /* 0x0000002a4840723c */ /* 0x000fe20000041840 */
[----:B------:R-:W-:-:S04]  /*46d0*/  DEPBAR.LE SB0, 0x6 ;  /* 0x000081800000791a */ /* 0x000fc80000000000 */
[----:B------:R-:W-:Y:S03]  /*46e0*/  BAR.SYNC.DEFER_BLOCKING 0x0 ;  /* 0x0000000000007b1d */ /* 0x000fe60000010000 */
[C---:B----4-:R-:W-:Y:S08]  /*46f0*/  HMMA.16816.F32.BF16 R52, R76.reuse, R30, R52 ;  /* 0x0000001e4c34723c */ /* 0x050ff00000041834 */
[C---:B------:R-:W-:Y:S08]  /*4700*/  HMMA.16816.F32.BF16 R48, R76.reuse, R34, R48 ;  /* 0x000000224c30723c */ /* 0x040ff00000041830 */
[C---:B------:R-:W-:Y:S01]  /*4710*/  HMMA.16816.F32.BF16 R44, R76.reuse, R38, R44 ;  /* 0x000000264c2c723c */ /* 0x040fe2000004182c */
[----:B------:R-:W-:Y:S07]  /*4720*/  LDSM.16.M88.4 R20, [R12+0x4000] ;  /* 0x004000000c14783b */ /* 0x000fee0000000200 */
[----:B------:R-:W-:Y:S01]  /*4730*/  HMMA.16816.F32.BF16 R96, R76, R42, R96 ;  /* 0x0000002a4c60723c */ /* 0x000fe20000041860 */
[----:B------:R-:W2:Y:S04]  /*4740*/  LDSM.16.M88.4 R84, [R13+0x14000] ;  /* 0x014000000d54783b */ /* 0x000ea80000000200 */
[----:B------:R-:W3:Y:S04]  /*4750*/  LDSM.16.M88.4 R80, [R18+0x15000] ;  /* 0x015000001250783b */ /* 0x000ee80000000200 */
[----:B------:R-:W4:Y:S04]  /*4760*/  LDSM.16.M88.4 R24, [R18+0x16000] ;  /* 0x016000001218783b */ /* 0x000f280000000200 */
[----:B------:R-:W1:Y:S04]  /*4770*/  LDSM.16.M88.4 R88, [R18+0x17000] ;  /* 0x017000001258783b */ /* 0x000e680000000200 */
[----:B------:R-:W1:Y:S04]  /*4780*/  LDSM.16.M88.4 R100, [R9+0x4000] ;  /* 0x004000000964783b */ /* 0x000e680000000200 */
[----:B------:R-:W1:Y:S04]  /*4790*/  LDSM.16.M88.4 R28, [R17+0x4000] ;  /* 0x00400000111c783b */ /* 0x000e680000000200 */
[----:B------:R-:W1:Y:S04]  /*47a0*/  LDSM.16.M88.4 R32, [R7+0x4000] ;  /* 0x004000000720783b */ /* 0x000e680000000200 */
[----:B------:R-:W-:Y:S04]  /*47b0*/  LDSM.16.M88.4 R68, [R15+0x14000] ;  /* 0x014000000f44783b */ /* 0x000fe80000000200 */
[----:B------:R-:W-:Y:S04]  /*47c0*/  LDSM.16.M88.4 R40, [R6+0x15000] ;  /* 0x015000000628783b */ /* 0x000fe80000000200 */
[----:B------:R-:W-:Y:S01]  /*47d0*/  LDSM.16.M88.4 R36, [R6+0x16000] ;  /* 0x016000000624783b */ /* 0x000fe20000000200 */
[C---:B--2---:R-:W-:Y:S03]  /*47e0*/  HMMA.16816.F32.BF16 R92, R20.reuse, R84, R92 ;  /* 0x00000054145c723c */ /* 0x044fe6000004185c */
[----:B------:R2:W-:Y:S04]  /*47f0*/  LDSM.16.M88.4 R72, [R6+0x17000] ;  /* 0x017000000648783b */ /* 0x0005e80000000200 */
[----:B------:R4:W-:Y:S01]  /*4800*/  LDSM.16.M88.4 R76, [R0+0x4000] ;  /* 0x00400000004c783b */ /* 0x0009e20000000200 */
[----:B---3--:R-:W-:Y:S03]  /*4810*/  HMMA.16816.F32.BF16 R60, R20, R80, R60 ;  /* 0x00000050143c723c */ /* 0x008fe6000004183c */
[----:B------:R-:W-:Y:S01]  /*4820*/  LDSM.16.M88.4 R12, [R14+0x4000] ;  /* 0x004000000e0c783b */ /* 0x000fe20000000200 */
[----:B--2---:R-:W-:-:S02]  /*4830*/  IMAD.SHL.U32 R6, R3, 0x10, RZ ;  /* 0x0000001003067824 */ /* 0x004fc400078e00ff */
[----:B----4-:R-:W-:-:S03]  /*4840*/  IMAD.SHL.U32 R0, R3, 0x2, RZ ;  /* 0x0000000203007824 */ /* 0x010fc600078e00ff */
[----:B------:R-:W-:Y:S01]  /*4850*/  LOP3.LUT R7, R6, 0xc0, RZ, 0xc0, !PT ;  /* 0x000000c006077812 */ /* 0x000fe200078ec0ff */
[C---:B------:R-:W-:Y:S03]  /*4860*/  HMMA.16816.F32.BF16 R56, R20.reuse, R24, R56 ;  /* 0x000000181438723c */ /* 0x040fe60000041838 */
[----:B------:R-:W-:Y:S02]  /*4870*/  LOP3.LUT R7, R7, 0x6, R0, 0xf8, !PT ;  /* 0x0000000607077812 */ /* 0x000fe400078ef800 */
[----:B------:R-:W-:Y:S02]  /*4880*/  LOP3.LUT R0, R5, 0x3f8, RZ, 0xc0, !PT ;  /* 0x000003f805007812 */ /* 0x000fe400078ec0ff */
[----:B------:R-:W-:Y:S01]  /*4890*/  LOP3.LUT R7, R7, 0x500, R6, 0xf8, !PT ;  /* 0x0000050007077812 */ /* 0x000fe200078ef806 */
[----:B-1----:R-:W-:Y:S01]  /*48a0*/  HMMA.16816.F32.BF16 R64, R20, R88, R64 ;  /* 0x000000581440723c */ /* 0x002fe20000041840 */
[----:B------:R-:W1:Y:S01]  /*48b0*/  LDSM.16.M88.4 R20, [R16+0x4000] ;  /* 0x004000001014783b */ /* 0x000e620000000200 */
[----:B------:R-:W-:-:S02]  /*48c0*/  LOP3.LUT R6, R0, 0x400, RZ, 0xfc, !PT ;  /* 0x0000040000067812 */ /* 0x000fc400078efcff */
[C---:B------:R-:W-:Y:S02]  /*48d0*/  LOP3.LUT R8, R7.reuse, 0x8, R8, 0xf8, !PT ;  /* 0x0000000807087812 */ /* 0x040fe400078ef808 */
[C---:B------:R-:W-:Y:S02]  /*48e0*/  LOP3.LUT R9, R7.reuse, 0x200, RZ, 0xfc, !PT ;  /* 0x0000020007097812 */ /* 0x040fe400078efcff */
[----:B------:R-:W-:Y:S01]  /*48f0*/  HMMA.16816.F32.BF16 R52, R100, R84, R52 ;  /* 0x000000546434723c */ /* 0x000fe20000041834 */
[-C--:B------:R-:W-:Y:S02]  /*4900*/  LEA.HI R7, R7, R8.reuse, RZ, 0x1d ;  /* 0x0000000807077211 */ /* 0x080fe400078fe8ff */
[----:B------:R-:W-:Y:S02]  /*4910*/  LEA.HI R9, R9, R8, RZ, 0x1d ;  /* 0x0000000809097211 */ /* 0x000fe400078fe8ff */
[----:B------:R-:W-:Y:S01]  /*4920*/  SHF.R.U32.HI R6, RZ, 0x3, R6 ;  /* 0x00000003ff067819 */ /* 0x000fe20000011606 */
[----:B------:R-:W-:-:S02]  /*4930*/  IMAD.SHL.U32 R7, R7, 0x2, RZ ;  /* 0x0000000207077824 */ /* 0x000fc400078e00ff */
[----:B------:R-:W-:Y:S01]  /*4940*/  HMMA.16816.F32.BF16 R48, R100, R80, R48 ;  /* 0x000000506430723c */ /* 0x000fe20000041830 */
[----:B------:R-:W-:-:S07]  /*4950*/  IMAD.SHL.U32 R9, R9, 0x2, RZ ;  /* 0x0000000209097824 */ /* 0x000fce00078e00ff */
[C---:B------:R-:W-:Y:S08]  /*4960*/  HMMA.16816.F32.BF16 R44, R100.reuse, R24, R44 ;  /* 0x00000018642c723c */ /* 0x040ff0000004182c */
[----:B------:R-:W-:Y:S08]  /*4970*/  HMMA.16816.F32.BF16 R96, R100, R88, R96 ;  /* 0x000000586460723c */ /* 0x000ff00000041860 */
[C---:B------:R-:W-:Y:S08]  /*4980*/  HMMA.16816.F32.BF16 R92, R28.reuse, R86, R92 ;  /* 0x000000561c5c723c */ /* 0x040ff0000004185c */
[C---:B------:R-:W-:Y:S08]  /*4990*/  HMMA.16816.F32.BF16 R60, R28.reuse, R82, R60 ;  /* 0x000000521c3c723c */ /* 0x040ff0000004183c */
[C---:B------:R-:W-:Y:S08]  /*49a0*/  HMMA.16816.F32.BF16 R56, R28.reuse, R26, R56 ;  /* 0x0000001a1c38723c */ /* 0x040ff00000041838 */
[----:B------:R-:W-:Y:S01]  /*49b0*/  HMMA.16816.F32.BF16 R64, R28, R90, R64 ;  /* 0x0000005a1c40723c */ /* 0x000fe20000041840 */
[----:B------:R-:W-:Y:S07]  /*49c0*/  LDSM.16.M88.4 R28, [R19+0x15000] ;  /* 0x01500000131c783b */ /* 0x000fee0000000200 */
[C---:B------:R-:W-:Y:S01]  /*49d0*/  HMMA.16816.F32.BF16 R52, R32.reuse, R86, R52 ;  /* 0x000000562034723c */ /* 0x040fe20000041834 */
[----:B------:R-:W-:Y:S07]  /*49e0*/  LDSM.16.M88.4 R84, [R19+0x17000] ;  /* 0x017000001354783b */ /* 0x000fee0000000200 */
[C---:B------:R-:W-:Y:S01]  /*49f0*/  HMMA.16816.F32.BF16 R48, R32.reuse, R82, R48 ;  /* 0x000000522030723c */ /* 0x040fe20000041830 */
[----:B------:R-:W-:Y:S07]  /*4a00*/  LDSM.16.M88.4 R80, [R104+0x14000] ;  /* 0x014000006850783b */ /* 0x000fee0000000200 */
[C---:B------:R-:W-:Y:S01]  /*4a10*/  HMMA.16816.F32.BF16 R44, R32.reuse, R26, R44 ;  /* 0x0000001a202c723c */ /* 0x040fe2000004182c */
[----:B------:R2:W3:Y:S07]  /*4a20*/  LDSM.16.M88.4 R24, [R11+0x4000] ;  /* 0x004000000b18783b */ /* 0x0004ee0000000200 */
[----:B------:R-:W-:Y:S01]  /*4a30*/  HMMA.16816.F32.BF16 R96, R32, R90, R96 ;  /* 0x0000005a2060723c */ /* 0x000fe20000041860 */
[----:B------:R-:W-:Y:S01]  /*4a40*/  LDSM.16.M88.4 R32, [R19+0x16000] ;  /* 0x016000001320783b */ /* 0x000fe20000000200 */
[----:B--2---:R-:W-:-:S02]  /*4a50*/  LOP3.LUT R11, R3, 0x78, RZ, 0xc0, !PT ;  /* 0x00000078030b7812 */ /* 0x004fc400078ec0ff */
[----:B------:R-:W-:Y:S01]  /*4a60*/  SHF.R.U32.HI R3, RZ, 0x3, R3 ;  /* 0x00000003ff037819 */ /* 0x000fe20000011603 */
[----:B------:R-:W-:Y:S02]  /*4a70*/  LDSM.16.M88.4 R88, [R106+0x4000] ;  /* 0x004000006a58783b */ /* 0x000fe40000000200 */
[----:B------:R-:W-:Y:S01]  /*4a80*/  IMAD.IADD R11, R0, 0x1, R11 ;  /* 0x00000001000b7824 */ /* 0x000fe200078e020b */
[----:B-1----:R-:W-:Y:S01]  /*4a90*/  HMMA.16816.F32.BF16 R92, R20, R68, R92 ;  /* 0x00000044145c723c */ /* 0x002fe2000004185c */
[----:B------:R-:W-:Y:S01]  /*4aa0*/  LDSM.16.M88.4 R16, [R110+0x4000] ;  /* 0x004000006e10783b */ /* 0x000fe20000000200 */
[----:B------:R-:W-:Y:S01]  /*4ab0*/  SGXT.U32 R3, R3, 0x4 ;  /* 0x000000040303781a */ /* 0x000fe20000000000 */
[----:B------:R-:W-:-:S03]  /*4ac0*/  IMAD.SHL.U32 R11, R11, 0x2, RZ ;  /* 0x000000020b0b7824 */ /* 0x000fc600078e00ff */
[----:B------:R-:W-:Y:S02]  /*4ad0*/  LOP3.LUT R3, R3, R2, RZ, 0xfc, !PT ;  /* 0x0000000203037212 */ /* 0x000fe400078efcff */
[C---:B------:R-:W-:Y:S02]  /*4ae0*/  HMMA.16816.F32.BF16 R60, R20.reuse, R40, R60 ;  /* 0x00000028143c723c */ /* 0x040fe4000004183c */
[C---:B------:R-:W-:Y:S01]  /*4af0*/  LOP3.LUT R2, R3.reuse, 0x10, RZ, 0xfc, !PT ;  /* 0x0000001003027812 */ /* 0x040fe200078efcff */
[C---:B------:R-:W-:Y:S01]  /*4b00*/  IMAD R8, R3.reuse, 0x300, R4 ;  /* 0x0000030003087824 */ /* 0x040fe200078e0204 */
[----:B------:R-:W-:Y:S02]  /*4b10*/  ISETP.LT.AND P1, PT, R3, 0x4d, !P0 ;  /* 0x0000004d0300780c */ /* 0x000fe40004721270 */
[----:B------:R-:W-:Y:S02]  /*4b20*/  ISETP.LT.AND P2, PT, R2, 0x4d, !P0 ;  /* 0x0000004d0200780c */ /* 0x000fe40004741270 */
[----:B------:R-:W-:Y:S01]  /*4b30*/  HMMA.16816.F32.BF16 R56, R20, R36, R56 ;  /* 0x000000241438723c */ /* 0x000fe20000041838 */
[----:B------:R-:W-:-:S07]  /*4b40*/  IADD3 R4, R8, 0x3000, RZ ;  /* 0x0000300008047810 */ /* 0x000fce0007ffe0ff */
[----:B------:R-:W-:Y:S01]  /*4b50*/  HMMA.16816.F32.BF16 R64, R20, R72, R64 ;  /* 0x000000481440723c */ /* 0x000fe20000041840 */
[----:B------:R-:W1:Y:S07]  /*4b60*/  LDSM.16.M88.4 R20, [R105+0x4000] ;  /* 0x004000006914783b */ /* 0x000e6e0000000200 */
[C---:B------:R-:W-:Y:S08]  /*4b70*/  HMMA.16816.F32.BF16 R52, R76.reuse, R68, R52 ;  /* 0x000000444c34723c */ /* 0x040ff00000041834 */
[C---:B------:R-:W-:Y:S08]  /*4b80*/  HMMA.16816.F32.BF16 R48, R76.reuse, R40, R48 ;  /* 0x000000284c30723c */ /* 0x040ff00000041830 */
[C---:B------:R-:W-:Y:S08]  /*4b90*/  HMMA.16816.F32.BF16 R44, R76.reuse, R36, R44 ;  /* 0x000000244c2c723c */ /* 0x040ff0000004182c */
[----:B------:R-:W-:Y:S08]  /*4ba0*/  HMMA.16816.F32.BF16 R96, R76, R72, R96 ;  /* 0x000000484c60723c */ /* 0x000ff00000041860 */
[C---:B---3--:R-:W-:Y:S08]  /*4bb0*/  HMMA.16816.F32.BF16 R92, R24.reuse, R70, R92 ;  /* 0x00000046185c723c */ /* 0x048ff0000004185c */
[C---:B------:R-:W-:Y:S08]  /*4bc0*/  HMMA.16816.F32.BF16 R60, R24.reuse, R42, R60 ;  /* 0x0000002a183c723c */ /* 0x040ff0000004183c */
[C---:B------:R-:W-:Y:S08]  /*4bd0*/  HMMA.16816.F32.BF16 R56, R24.reuse, R38, R56 ;  /* 0x000000261838723c */ /* 0x040ff00000041838 */
[----:B------:R-:W-:Y:S01]  /*4be0*/  HMMA.16816.F32.BF16 R64, R24, R74, R64 ;  /* 0x0000004a1840723c */ /* 0x000fe20000041840 */
[----:B------:R-:W2:Y:S07]  /*4bf0*/  LDSM.16.M88.4 R24, [R107+0x4000] ;  /* 0x004000006b18783b */ /* 0x000eae0000000200 */
[C---:B------:R-:W-:Y:S01]  /*4c00*/  HMMA.16816.F32.BF16 R52, R12.reuse, R70, R52 ;  /* 0x000000460c34723c */ /* 0x040fe20000041834 */
[----:B------:R-:W-:Y:S07]  /*4c10*/  LDSM.16.M88.4 R68, [R111+0x17000] ;  /* 0x017000006f44783b */ /* 0x000fee0000000200 */
[C---:B------:R-:W-:Y:S01]  /*4c20*/  HMMA.16816.F32.BF16 R48, R12.reuse, R42, R48 ;  /* 0x0000002a0c30723c */ /* 0x040fe20000041830 */
[----:B------:R-:W-:Y:S07]  /*4c30*/  LDSM.16.M88.4 R40, [R109+0x14000] ;  /* 0x014000006d28783b */ /* 0x000fee0000000200 */
[C---:B------:R-:W-:Y:S01]  /*4c40*/  HMMA.16816.F32.BF16 R44, R12.reuse, R38, R44 ;  /* 0x000000260c2c723c */ /* 0x040fe2000004182c */
[----:B------:R-:W-:Y:S07]  /*4c50*/  LDSM.16.M88.4 R36, [R111+0x15000] ;  /* 0x015000006f24783b */ /* 0x000fee0000000200 */
[----:B------:R-:W-:Y:S01]  /*4c60*/  HMMA.16816.F32.BF16 R96, R12, R74, R96 ;  /* 0x0000004a0c60723c */ /* 0x000fe20000041860 */
[----:B------:R-:W3:Y:S04]  /*4c70*/  LDSM.16.M88.4 R12, [R108+0x4000] ;  /* 0x004000006c0c783b */ /* 0x000ee80000000200 */
[----:B------:R-:W-:Y:S03]  /*4c80*/  LDSM.16.M88.4 R72, [R112+0x4000] ;  /* 0x004000007048783b */ /* 0x000fe60000000200 */
[C---:B-1----:R-:W-:Y:S08]  /*4c90*/  HMMA.16816.F32.BF16 R92, R20.reuse, R80, R92 ;  /* 0x00000050145c723c */ /* 0x042ff0000004185c */
[C---:B------:R-:W-:Y:S08]  /*4ca0*/  HMMA.16816.F32.BF16 R60, R20.reuse, R28, R60 ;  /* 0x0000001c143c723c */ /* 0x040ff0000004183c */
[C---:B------:R-:W-:Y:S08]  /*4cb0*/  HMMA.16816.F32.BF16 R56, R20.reuse, R32, R56 ;  /* 0x000000201438723c */ /* 0x040ff00000041838 */
[----:B------:R-:W-:Y:S01]  /*4cc0*/  HMMA.16816.F32.BF16 R64, R20, R84, R64 ;  /* 0x000000541440723c */ /* 0x000fe20000041840 */
[----:B------:R-:W1:Y:S07]  /*4cd0*/  LDSM.16.M88.4 R20, [R111+0x16000] ;  /* 0x016000006f14783b */ /* 0x000e6e0000000200 */
[C---:B------:R-:W-:Y:S08]  /*4ce0*/  HMMA.16816.F32.BF16 R52, R88.reuse, R80, R52 ;  /* 0x000000505834723c */ /* 0x040ff00000041834 */
[C---:B------:R-:W-:Y:S08]  /*4cf0*/  HMMA.16816.F32.BF16 R48, R88.reuse, R28, R48 ;  /* 0x0000001c5830723c */ /* 0x040ff00000041830 */
[C---:B------:R-:W-:Y:S08]  /*4d00*/  HMMA.16816.F32.BF16 R44, R88.reuse, R32, R44 ;  /* 0x00000020582c723c */ /* 0x040ff0000004182c */
[----:B------:R-:W-:Y:S08]  /*4d10*/  HMMA.16816.F32.BF16 R96, R88, R84, R96 ;  /* 0x000000545860723c */ /* 0x000ff00000041860 */
[C---:B--2---:R-:W-:Y:S08]  /*4d20*/  HMMA.16816.F32.BF16 R92, R24.reuse, R82, R92 ;  /* 0x00000052185c723c */ /* 0x044ff0000004185c */
[C---:B------:R-:W-:Y:S08]  /*4d30*/  HMMA.16816.F32.BF16 R60, R24.reuse, R30, R60 ;  /* 0x0000001e183c723c */ /* 0x040ff0000004183c */
[C---:B------:R-:W-:Y:S08]  /*4d40*/  HMMA.16816.F32.BF16 R56, R24.reuse, R34, R56 ;  /* 0x000000221838723c */ /* 0x040ff00000041838 */
[----:B------:R-:W-:Y:S01]  /*4d50*/  HMMA.16816.F32.BF16 R64, R24, R86, R64 ;  /* 0x000000561840723c */ /* 0x000fe20000041840 */
[----:B------:R-:W2:Y:S07]  /*4d60*/  LDSM.16.M88.4 R24, [R114+0x4000] ;  /* 0x004000007218783b */ /* 0x000eae0000000200 */
[C---:B---3--:R-:W-:Y:S08]  /*4d70*/  HMMA.16816.F32.BF16 R52, R12.reuse, R82, R52 ;  /* 0x000000520c34723c */ /* 0x048ff00000041834 */
[C---:B------:R-:W-:Y:S08]  /*4d80*/  HMMA.16816.F32.BF16 R48, R12.reuse, R30, R48 ;  /* 0x0000001e0c30723c */ /* 0x040ff00000041830 */
[C---:B------:R-:W-:Y:S08]  /*4d90*/  HMMA.16816.F32.BF16 R44, R12.reuse, R34, R44 ;  /* 0x000000220c2c723c */ /* 0x040ff0000004182c */
[----:B------:R-:W-:Y:S01]  /*4da0*/  HMMA.16816.F32.BF16 R96, R12, R86, R96 ;  /* 0x000000560c60723c */ /* 0x000fe20000041860 */
[----:B------:R-:W3:Y:S04]  /*4db0*/  LDSM.16.M88.4 R12, [R113+0x4000] ;  /* 0x00400000710c783b */ /* 0x000ee80000000200 */
[----:B------:R-:W-:Y:S03]  /*4dc0*/  BAR.SYNC.DEFER_BLOCKING 0x0 ;  /* 0x0000000000007b1d */ /* 0x000fe60000010000 */
[C---:B------:R-:W-:Y:S08]  /*4dd0*/  HMMA.16816.F32.BF16 R92, R16.reuse, R40, R92 ;  /* 0x00000028105c723c */ /* 0x040ff0000004185c */
[C---:B------:R-:W-:Y:S08]  /*4de0*/  HMMA.16816.F32.BF16 R60, R16.reuse, R36, R60 ;  /* 0x00000024103c723c */ /* 0x040ff0000004183c */
[C---:B-1----:R-:W-:Y:S01]  /*4df0*/  HMMA.16816.F32.BF16 R56, R16.reuse, R20, R56 ;  /* 0x000000141038723c */ /* 0x042fe20000041838 */
[----:B------:R-:W-:Y:S01]  /*4e00*/  @!PT LDS RZ, [RZ] ;  /* 0x00000000fffff984 */ /* 0x000fe20000000800 */
[----:B------:R-:W-:Y:S01]  /*4e10*/  @!PT LDS RZ, [RZ] ;  /* 0x00000000fffff984 */ /* 0x000fe20000000800 */
[----:B------:R-:W-:Y:S01]  /*4e20*/  @!PT LDS RZ, [RZ] ;  /* 0x00000000fffff984 */ /* 0x000fe20000000800 */
[----:B------:R1:W-:Y:S07]  /*4e30*/  LDGSTS.E.BYPASS.128 [R10+0x4000], [R116.64+-0x700], !PT ;  /* 0x04000900740a7fae */ /* 0x0003ee000f901c44 */
[----:B------:R-:W-:Y:S01]  /*4e40*/  HMMA.16816.F32.BF16 R64, R16, R68, R64 ;  /* 0x000000441040723c */ /* 0x000fe20000041840 */
[----:B------:R1:W-:Y:S04]  /*4e50*/  LDGSTS.E.BYPASS.128 [R10+0x4800], [R118.64+-0x700], !PT ;  /* 0x04800900760a7fae */ /* 0x0003e8000f901c44 */
[----:B------:R1:W-:Y:S03]  /*4e60*/  LDGSTS.E.BYPASS.128 [R10+0x5000], [R120.64+-0x700], !PT ;  /* 0x05000900780a7fae */ /* 0x0003e6000f901c44 */
[C---:B--2---:R-:W-:Y:S01]  /*4e70*/  HMMA.16816.F32.BF16 R92, R24.reuse, R42, R92 ;  /* 0x0000002a185c723c */ /* 0x044fe2000004185c */
[----:B------:R1:W-:Y:S04]  /*4e80*/  LDGSTS.E.BYPASS.128 [R10+0x5800], [R122.64+-0x700], !PT ;  /* 0x058009007a0a7fae */ /* 0x0003e8000f901c44 */
[----:B------:R1:W-:Y:S03]  /*4e90*/  LDGSTS.E.BYPASS.128 [R10+0x6000], [R124.64+-0x700], !PT ;  /* 0x060009007c0a7fae */ /* 0x0003e6000f901c44 */
[C---:B------:R-:W-:Y:S01]  /*4ea0*/  HMMA.16816.F32.BF16 R60, R24.reuse, R38, R60 ;  /* 0x00000026183c723c */ /* 0x040fe2000004183c */
[----:B------:R1:W-:Y:S04]  /*4eb0*/  LDGSTS.E.BYPASS.128 [R10+0x6800], [R126.64+-0x700], !PT ;  /* 0x068009007e0a7fae */ /* 0x0003e8000f901c44 */
[----:B------:R1:W-:Y:S03]  /*4ec0*/  LDGSTS.E.BYPASS.128 [R10+0x7000], [R128.64+-0x700], !PT ;  /* 0x07000900800a7fae */ /* 0x0003e6000f901c44 */
[C---:B------:R-:W-:Y:S01]  /*4ed0*/  HMMA.16816.F32.BF16 R56, R24.reuse, R22, R56 ;  /* 0x000000161838723c */ /* 0x040fe20000041838 */
[----:B------:R1:W-:Y:S04]  /*4ee0*/  LDGSTS.E.BYPASS.128 [R10+0x7800], [R130.64+-0x700], !PT ;  /* 0x07800900820a7fae */ /* 0x0003e8000f901c44 */
[----:B------:R-:W0:Y:S03]  /*4ef0*/  LDGDEPBAR ;  /* 0x00000000000079af */ /* 0x000e260000000000 */
[----:B------:R-:W-:Y:S01]  /*4f00*/  HMMA.16816.F32.BF16 R64, R24, R70, R64 ;  /* 0x000000461840723c */ /* 0x000fe20000041840 */
[----:B------:R1:W-:Y:S01]  /*4f10*/  LDGSTS.E.BYPASS.128 [R10+0x14000], [R132.64+-0x700], !PT ;  /* 0x14000900840a7fae */ /* 0x0003e2000f901c44 */
[----:B------:R-:W-:-:S02]  /*4f20*/  F2FP.BF16.PACK_AB R92, R93, R92 ;  /* 0x0000005c5d5c723e */ /* 0x000fc400000010ff */
[----:B------:R-:W-:Y:S01]  /*4f30*/  F2FP.BF16.PACK_AB R94, R95, R94 ;  /* 0x0000005e5f5e723e */ /* 0x000fe200000010ff */
[----:B------:R1:W-:Y:S03]  /*4f40*/  LDGSTS.E.BYPASS.128 [R10+0x14800], [R134.64+-0x700], !PT ;  /* 0x14800900860a7fae */ /* 0x0003e6000f901c44 */
[C---:B------:R-:W-:Y:S01]  /*4f50*/  HMMA.16816.F32.BF16 R52, R72.reuse, R40, R52 ;  /* 0x000000284834723c */ /* 0x040fe20000041834 */
[----:B------:R1:W-:Y:S01]  /*4f60*/  LDGSTS.E.BYPASS.128 [R10+0x15000], [R136.64+-0x700], !PT ;  /* 0x15000900880a7fae */ /* 0x0003e2000f901c44 */
[----:B------:R-:W-:Y:S02]  /*4f70*/  F2FP.BF16.PACK_AB R60, R61, R60 ;  /* 0x0000003c3d3c723e */ /* 0x000fe400000010ff */
[----:B------:R-:W-:Y:S01]  /*4f80*/  F2FP.BF16.PACK_AB R62, R63, R62 ;  /* 0x0000003e3f3e723e */ /* 0x000fe200000010ff */
[----:B------:R1:W-:Y:S03]  /*4f90*/  LDGSTS.E.BYPASS.128 [R10+0x15800], [R138.64+-0x700], !PT ;  /* 0x158009008a0a7fae */ /* 0x0003e6000f901c44 */
        /* <DEDUP_REMOVED lines=11> */
[----:B------:R-:W0:Y:S07]  /*5050*/  LDGDEPBAR ;  /* 0x00000000000079af */ /* 0x000e2e0000000000 */
[C---:B---3--:R-:W-:Y:S08]  /*5060*/  HMMA.16816.F32.BF16 R52, R12.reuse, R42, R52 ;  /* 0x0000002a0c34723c */ /* 0x048ff00000041834 */
[C---:B------:R-:W-:Y:S08]  /*5070*/  HMMA.16816.F32.BF16 R48, R12.reuse, R38, R48 ;  /* 0x000000260c30723c */ /* 0x040ff00000041830 */
[----:B------:R-:W-:Y:S01]  /*5080*/  HMMA.16816.F32.BF16 R44, R12, R22, R44 ;  /* 0x000000160c2c723c */ /* 0x000fe2000004182c */
[----:B------:R-:W-:-:S04]  /*5090*/  DEPBAR.LE SB0, 0x0 ;  /* 0x000080000000791a */ /* 0x000fc80000000000 */
[----:B------:R-:W-:Y:S03]  /*50a0*/  BAR.SYNC.DEFER_BLOCKING 0x0 ;  /* 0x0000000000007b1d */ /* 0x000fe60000010000 */
[----:B------:R-:W-:Y:S01]  /*50b0*/  HMMA.16816.F32.BF16 R96, R12, R70, R96 ;  /* 0x000000460c60723c */ /* 0x000fe20000041860 */
[----:B------:R-:W-:Y:S02]  /*50c0*/  F2FP.BF16.PACK_AB R52, R53, R52 ;  /* 0x000000343534723e */ /* 0x000fe400000010ff */
[----:B------:R-:W-:-:S04]  /*50d0*/  F2FP.BF16.PACK_AB R54, R55, R54 ;  /* 0x000000363736723e */ /* 0x000fc800000010ff */
[----:B------:R-:W-:Y:S02]  /*50e0*/  LOP3.LUT R13, R6, 0xf8, RZ, 0xc0, !PT ;  /* 0x000000f8060d7812 */ /* 0x000fe400078ec0ff */
[----:B------:R-:W-:Y:S02]  /*50f0*/  F2FP.BF16.PACK_AB R48, R49, R48 ;  /* 0x000000303130723e */ /* 0x000fe400000010ff */
[----:B------:R-:W-:Y:S01]  /*5100*/  F2FP.BF16.PACK_AB R50, R51, R50 ;  /* 0x000000323332723e */ /* 0x000fe200000010ff */
[----:B------:R-:W-:Y:S01]  /*5110*/  IMAD.IADD R13, R0, 0x1, R13 ;  /* 0x00000001000d7824 */ /* 0x000fe200078e020d */
[C---:B------:R-:W-:Y:S02]  /*5120*/  LOP3.LUT R0, R3.reuse, 0x20, RZ, 0xfc, !PT ;  /* 0x0000002003007812 */ /* 0x040fe400078efcff */
[----:B------:R-:W-:Y:S01]  /*5130*/  LOP3.LUT R3, R3, 0x30, RZ, 0xfc, !PT ;  /* 0x0000003003037812 */ /* 0x000fe200078efcff */
[----:B-1----:R-:W-:Y:S01]  /*5140*/  IMAD.SHL.U32 R10, R13, 0x2, RZ ;  /* 0x000000020d0a7824 */ /* 0x002fe200078e00ff */
[----:B------:R-:W-:-:S02]  /*5150*/  F2FP.BF16.PACK_AB R44, R45, R44 ;  /* 0x0000002c2d2c723e */ /* 0x000fc400000010ff */
[----:B------:R-:W-:Y:S01]  /*5160*/  F2FP.BF16.PACK_AB R46, R47, R46 ;  /* 0x0000002e2f2e723e */ /* 0x000fe200000010ff */
[----:B------:R-:W-:Y:S01]  /*5170*/  STS [R7], R92 ;  /* 0x0000005c07007388 */ /* 0x000fe20000000800 */
[----:B------:R-:W-:-:S03]  /*5180*/  ISETP.LT.AND P3, PT, R0, 0x4d, !P0 ;  /* 0x0000004d0000780c */ /* 0x000fc60004761270 */
[----:B------:R-:W-:Y:S01]  /*5190*/  F2FP.BF16.PACK_AB R96, R97, R96 ;  /* 0x000000606160723e */ /* 0x000fe200000010ff */
[----:B------:R-:W-:Y:S01]  /*51a0*/  STS [R9+0x400], R94 ;  /* 0x0004005e09007388 */ /* 0x000fe20000000800 */
[----:B------:R-:W-:Y:S02]  /*51b0*/  F2FP.BF16.PACK_AB R98, R99, R98 ;  /* 0x000000626362723e */ /* 0x000fe400000010ff */
[----:B------:R-:W-:Y:S01]  /*51c0*/  ISETP.LT.AND P0, PT, R3, 0x4d, !P0 ;  /* 0x0000004d0300780c */ /* 0x000fe20004701270 */
[----:B------:R-:W-:Y:S01]  /*51d0*/  STS [R7+0x20], R60 ;  /* 0x0000203c07007388 */ /* 0x000fe20000000800 */
[----:B------:R-:W-:-:S03]  /*51e0*/  IADD3 R6, R8, 0x6000, RZ ;  /* 0x0000600008067810 */ /* 0x000fc60007ffe0ff */
[----:B------:R-:W-:Y:S04]  /*51f0*/  STS [R9+0x420], R62 ;  /* 0x0004203e09007388 */ /* 0x000fe80000000800 */
[----:B------:R-:W-:Y:S04]  /*5200*/  STS [R7+0x40], R56 ;  /* 0x0000403807007388 */ /* 0x000fe80000000800 */
[----:B------:R-:W-:Y:S04]  /*5210*/  STS [R9+0x440], R58 ;  /* 0x0004403a09007388 */ /* 0x000fe80000000800 */
[----:B------:R-:W-:Y:S04]  /*5220*/  STS [R7+0x60], R64 ;  /* 0x0000604007007388 */ /* 0x000fe80000000800 */
[----:B------:R-:W-:Y:S04]  /*5230*/  STS [R9+0x460], R66 ;  /* 0x0004604209007388 */ /* 0x000fe80000000800 */
[----:B------:R-:W-:Y:S06]  /*5240*/  BAR.SYNC.DEFER_BLOCKING 0x0 ;  /* 0x0000000000007b1d */ /* 0x000fec0000010000 */
[----:B------:R-:W1:Y:S04]  /*5250*/  LDS.128 R12, [R11] ;  /* 0x000000000b0c7984 */ /* 0x000e680000000c00 */
[----:B------:R-:W2:Y:S04]  /*5260*/  LDS.128 R16, [R10+0x800] ;  /* 0x000800000a107984 */ /* 0x000ea80000000c00 */
[----:B------:R-:W-:Y:S06]  /*5270*/  BAR.SYNC.DEFER_BLOCKING 0x0 ;  /* 0x0000000000007b1d */ /* 0x000fec0000010000 */
[----:B------:R-:W-:Y:S04]  /*5280*/  STS [R7], R52 ;  /* 0x0000003407007388 */ /* 0x000fe80000000800 */
[----:B------:R-:W-:Y:S04]  /*5290*/  STS [R9+0x400], R54 ;  /* 0x0004003609007388 */ /* 0x000fe80000000800 */
[----:B------:R-:W-:Y:S04]  /*52a0*/  STS [R7+0x20], R48 ;  /* 0x0000203007007388 */ /* 0x000fe80000000800 */
[----:B------:R-:W-:Y:S04]  /*52b0*/  STS [R9+0x420], R50 ;  /* 0x0004203209007388 */ /* 0x000fe80000000800 */
[----:B------:R-:W-:Y:S04]  /*52c0*/  STS [R7+0x40], R44 ;  /* 0x0000402c07007388 */ /* 0x000fe80000000800 */
[----:B------:R-:W-:Y:S04]  /*52d0*/  STS [R9+0x440], R46 ;  /* 0x0004402e09007388 */ /* 0x000fe80000000800 */
[----:B------:R-:W-:Y:S04]  /*52e0*/  STS [R7+0x60], R96 ;  /* 0x0000606007007388 */ /* 0x000fe80000000800 */
[----:B------:R3:W-:Y:S04]  /*52f0*/  STS [R9+0x460], R98 ;  /* 0x0004606209007388 */ /* 0x0007e80000000800 */
[----:B------:R-:W-:Y:S01]  /*5300*/  BAR.SYNC.DEFER_BLOCKING 0x0 ;  /* 0x0000000000007b1d */ /* 0x000fe20000010000 */
[----:B---3--:R-:W-:-:S04]  /*5310*/  IMAD.MOV.U32 R9, RZ, RZ, 0x2 ;  /* 0x00000002ff097424 */ /* 0x008fc800078e00ff */
[----:B------:R-:W-:-:S04]  /*5320*/  IMAD.WIDE R2, R8, R9, c[0x0][0x170] ;  /* 0x00005c0008027625 */ /* 0x000fc800078e0209 */
[----:B------:R-:W-:-:S04]  /*5330*/  IMAD.WIDE R4, R4, R9, c[0x0][0x170] ;  /* 0x00005c0004047625 */ /* 0x000fc800078e0209 */
[----:B------:R-:W-:Y:S01]  /*5340*/  IMAD.WIDE R6, R6, R9, c[0x0][0x170] ;  /* 0x00005c0006067625 */ /* 0x000fe200078e0209 */
[----:B------:R-:W3:Y:S04]  /*5350*/  LDS.128 R20, [R11] ;  /* 0x000000000b147984 */ /* 0x000ee80000000c00 */
[----:B-1----:R1:W-:Y:S04]  /*5360*/  @P1 STG.E.128 [R2.64], R12 ;  /* 0x0000000c02001986 */ /* 0x0023e8000c101d04 */
[----:B--2---:R1:W-:Y:S04]  /*5370*/  @P2 STG.E.128 [R4.64], R16 ;  /* 0x0000001004002986 */ /* 0x0043e8000c101d04 */
[----:B---3--:R1:W-:Y:S01]  /*5380*/  @P3 STG.E.128 [R6.64], R20 ;  /* 0x0000001406003986 */ /* 0x0083e2000c101d04 */
[----:B------:R-:W-:Y:S05]  /*5390*/  @!P0 EXIT ;  /* 0x000000000000894d */ /* 0x000fea0003800000 */
[----:B-1----:R-:W1:Y:S01]  /*53a0*/  LDS.128 R4, [R10+0x800] ;  /* 0x000800000a047984 */ /* 0x002e620000000c00 */
[----:B------:R-:W-:-:S05]  /*53b0*/  IADD3 R2, R8, 0x9000, RZ ;  /* 0x0000900008027810 */ /* 0x000fca0007ffe0ff */
[----:B------:R-:W-:-:S05]  /*53c0*/  IMAD.WIDE R2, R2, R9, c[0x0][0x170] ;  /* 0x00005c0002027625 */ /* 0x000fca00078e0209 */
[----:B-1----:R-:W-:Y:S01]  /*53d0*/  STG.E.128 [R2.64], R4 ;  /* 0x0000000402007986 */ /* 0x002fe2000c101d04 */
[----:B------:R-:W-:Y:S05]  /*53e0*/  EXIT ;  /* 0x000000000000794d */ /* 0x000fea0003800000 */
.L_x_0:
[----:B------:R-:W-:-:S00]  /*53f0*/  BRA `(.L_x_0) ;  /* 0xfffffff000007947 */ /* 0x000fc0000383ffff */
[----:B------:R-:W-:-:S00]  /*5400*/  NOP ;  /* 0x0000000000007918 */ /* 0x000fc00000000000 */
[----:B------:R-:W-:-:S00]  /*5410*/  NOP ;  /* 0x0000000000007918 */ /* 0x000fc00000000000 */
[----:B------:R-:W-:-:S00]  /*5420*/  NOP ;  /* 0x0000000000007918 */ /* 0x000fc00000000000 */
[----:B------:R-:W-:-:S00]  /*5430*/  NOP ;  /* 0x0000000000007918 */ /* 0x000fc00000000000 */
[----:B------:R-:W-:-:S00]  /*5440*/  NOP ;  /* 0x0000000000007918 */ /* 0x000fc00000000000 */
[----:B------:R-:W-:-:S00]  /*5450*/  NOP ;  /* 0x0000000000007918 */ /* 0x000fc00000000000 */
[----:B------:R-:W-:-:S00]  /*5460*/  NOP ;  /* 0x0000000000007918 */ /* 0x000fc00000000000 */
[----:B------:R-:W-:-:S00]  /*5470*/  NOP ;  /* 0x0000000000007918 */ /* 0x000fc00000000000 */
.L_x_1:


//--------------------- .nv.shared.triton_mm      --------------------------
	.section	.nv.shared.triton_mm,"aw",@nobits
	.sectionflags	@""
	.align	16
